	.headerflags	@"EF_CUDA_TEXMODE_UNIFIED EF_CUDA_64BIT_ADDRESS EF_CUDA_SM86 EF_CUDA_VIRTUAL_SM(EF_CUDA_SM86)"
	.elftype	@"ET_EXEC"


//--------------------- .nv.info                  --------------------------
	.section	.nv.info,"",@"SHT_CUDA_INFO"
	.align	4


	//----- nvinfo : EIATTR_REGCOUNT
	.align		4
        /*0000*/ 	.byte	0x04, 0x2f
        /*0002*/ 	.short	(.L_2 - .L_1)
	.align		4
.L_1:
        /*0004*/ 	.word	index@(triton_red_fused__to_copy_add_amax_amin_clamp_gelu_mul_reciprocal_17)
        /*0008*/ 	.word	0x0000003a


	//----- nvinfo : EIATTR_MIN_STACK_SIZE
	.align		4
.L_2:
        /*000c*/ 	.byte	0x04, 0x12
        /*000e*/ 	.short	(.L_4 - .L_3)
	.align		4
.L_3:
        /*0010*/ 	.word	index@(triton_red_fused__to_copy_add_amax_amin_clamp_gelu_mul_reciprocal_17)
        /*0014*/ 	.word	0x00000000


	//----- nvinfo : EIATTR_FRAME_SIZE
	.align		4
.L_4:
        /*0018*/ 	.byte	0x04, 0x11
        /*001a*/ 	.short	(.L_6 - .L_5)
	.align		4
.L_5:
        /*001c*/ 	.word	index@(triton_red_fused__to_copy_add_amax_amin_clamp_gelu_mul_reciprocal_17)
        /*0020*/ 	.word	0x00000000


	//----- nvinfo : EIATTR_MIN_STACK_SIZE
	.align		4
.L_6:
        /*0024*/ 	.byte	0x04, 0x12
        /*0026*/ 	.short	(.L_8 - .L_7)
	.align		4
.L_7:
        /*0028*/ 	.word	index@(triton_red_fused__to_copy_add_amax_amin_clamp_gelu_mul_reciprocal_17)
        /*002c*/ 	.word	0x00000000
.L_8:


//--------------------- .nv.info.triton_red_fused__to_copy_add_amax_amin_clamp_gelu_mul_reciprocal_17 --------------------------
	.section	.nv.info.triton_red_fused__to_copy_add_amax_amin_clamp_gelu_mul_reciprocal_17,"",@"SHT_CUDA_INFO"
	.sectionflags	@""
	.align	4


	//----- nvinfo : EIATTR_CUDA_API_VERSION
	.align		4
        /*0000*/ 	.byte	0x04, 0x37
        /*0002*/ 	.short	(.L_10 - .L_9)
.L_9:
        /*0004*/ 	.word	0x0000007c


	//----- nvinfo : EIATTR_SW2861232_WAR
	.align		4
.L_10:
        /*0008*/ 	.byte	0x01, 0x35
	.zero		2


	//----- nvinfo : EIATTR_PARAM_CBANK
	.align		4
        /*000c*/ 	.byte	0x04, 0x0a
        /*000e*/ 	.short	(.L_12 - .L_11)
	.align		4
.L_11:
        /*0010*/ 	.word	index@(.nv.constant0.triton_red_fused__to_copy_add_amax_amin_clamp_gelu_mul_reciprocal_17)
        /*0014*/ 	.short	0x0160
        /*0016*/ 	.short	0x0058


	//----- nvinfo : EIATTR_CBANK_PARAM_SIZE
	.align		4
.L_12:
        /*0018*/ 	.byte	0x03, 0x19
        /*001a*/ 	.short	0x0058


	//----- nvinfo : EIATTR_KPARAM_INFO
	.align		4
        /*001c*/ 	.byte	0x04, 0x17
        /*001e*/ 	.short	(.L_14 - .L_13)
.L_13:
        /*0020*/ 	.word	0x00000000
        /*0024*/ 	.short	0x000b
        /*0026*/ 	.short	0x0050
        /*0028*/ 	.byte	0x00, 0xf4, 0x21, 0x00


	//----- nvinfo : EIATTR_KPARAM_INFO
	.align		4
.L_14:
        /*002c*/ 	.byte	0x04, 0x17
        /*002e*/ 	.short	(.L_16 - .L_15)
.L_15:
        /*0030*/ 	.word	0x00000000
        /*0034*/ 	.short	0x000a
        /*0036*/ 	.short	0x004c
        /*0038*/ 	.byte	0x00, 0xf0, 0x11, 0x00


	//----- nvinfo : EIATTR_KPARAM_INFO
	.align		4
.L_16:
        /*003c*/ 	.byte	0x04, 0x17
        /*003e*/ 	.short	(.L_18 - .L_17)
.L_17:
        /*0040*/ 	.word	0x00000000
        /*0044*/ 	.short	0x0009
        /*0046*/ 	.short	0x0048
        /*0048*/ 	.byte	0x00, 0xf0, 0x11, 0x00


	//----- nvinfo : EIATTR_KPARAM_INFO
	.align		4
.L_18:
        /*004c*/ 	.byte	0x04, 0x17
        /*004e*/ 	.short	(.L_20 - .L_19)
.L_19:
        /*0050*/ 	.word	0x00000000
        /*0054*/ 	.short	0x0008
        /*0056*/ 	.short	0x0040
        /*0058*/ 	.byte	0x00, 0xf4, 0x21, 0x00


	//----- nvinfo : EIATTR_KPARAM_INFO
	.align		4
.L_20:
        /*005c*/ 	.byte	0x04, 0x17
        /*005e*/ 	.short	(.L_22 - .L_21)
.L_21:
        /*0060*/ 	.word	0x00000000
        /*0064*/ 	.short	0x0007
        /*0066*/ 	.short	0x0038
        /*0068*/ 	.byte	0x00, 0xf4, 0x21, 0x00


	//----- nvinfo : EIATTR_KPARAM_INFO
	.align		4
.L_22:
        /*006c*/ 	.byte	0x04, 0x17
        /*006e*/ 	.short	(.L_24 - .L_23)
.L_23:
        /*0070*/ 	.word	0x00000000
        /*0074*/ 	.short	0x0006
        /*0076*/ 	.short	0x0030
        /*0078*/ 	.byte	0x00, 0xf4, 0x21, 0x00


	//----- nvinfo : EIATTR_KPARAM_INFO
	.align		4
.L_24:
        /*007c*/ 	.byte	0x04, 0x17
        /*007e*/ 	.short	(.L_26 - .L_25)
.L_25:
        /*0080*/ 	.word	0x00000000
        /*0084*/ 	.short	0x0005
        /*0086*/ 	.short	0x0028
        /*0088*/ 	.byte	0x00, 0xf4, 0x21, 0x00


	//----- nvinfo : EIATTR_KPARAM_INFO
	.align		4
.L_26:
        /*008c*/ 	.byte	0x04, 0x17
        /*008e*/ 	.short	(.L_28 - .L_27)
.L_27:
        /*0090*/ 	.word	0x00000000
        /*0094*/ 	.short	0x0004
        /*0096*/ 	.short	0x0020
        /*0098*/ 	.byte	0x00, 0xf4, 0x21, 0x00


	//----- nvinfo : EIATTR_KPARAM_INFO
	.align		4
.L_28:
        /*009c*/ 	.byte	0x04, 0x17
        /*009e*/ 	.short	(.L_30 - .L_29)
.L_29:
        /*00a0*/ 	.word	0x00000000
        /*00a4*/ 	.short	0x0003
        /*00a6*/ 	.short	0x0018
        /*00a8*/ 	.byte	0x00, 0xf4, 0x21, 0x00


	//----- nvinfo : EIATTR_KPARAM_INFO
	.align		4
.L_30:
        /*00ac*/ 	.byte	0x04, 0x17
        /*00ae*/ 	.short	(.L_32 - .L_31)
.L_31:
        /*00b0*/ 	.word	0x00000000
        /*00b4*/ 	.short	0x0002
        /*00b6*/ 	.short	0x0010
        /*00b8*/ 	.byte	0x00, 0xf4, 0x21, 0x00


	//----- nvinfo : EIATTR_KPARAM_INFO
	.align		4
.L_32:
        /*00bc*/ 	.byte	0x04, 0x17
        /*00be*/ 	.short	(.L_34 - .L_33)
.L_33:
        /*00c0*/ 	.word	0x00000000
        /*00c4*/ 	.short	0x0001
        /*00c6*/ 	.short	0x0008
        /*00c8*/ 	.byte	0x00, 0xf4, 0x21, 0x00


	//----- nvinfo : EIATTR_KPARAM_INFO
	.align		4
.L_34:
        /*00cc*/ 	.byte	0x04, 0x17
        /*00ce*/ 	.short	(.L_36 - .L_35)
.L_35:
        /*00d0*/ 	.word	0x00000000
        /*00d4*/ 	.short	0x0000
        /*00d6*/ 	.short	0x0000
        /*00d8*/ 	.byte	0x00, 0xf4, 0x21, 0x00


	//----- nvinfo : EIATTR_MAXREG_COUNT
	.align		4
.L_36:
        /*00dc*/ 	.byte	0x03, 0x1b
        /*00de*/ 	.short	0x0040


	//----- nvinfo : EIATTR_COOP_GROUP_MASK_REGIDS
	.align		4
        /*00e0*/ 	.byte	0x04, 0x29
        /*00e2*/ 	.short	(.L_38 - .L_37)


	//   ....[0]....
.L_37:
        /*00e4*/ 	.word	0xffffffff


	//   ....[1]....
        /*00e8*/ 	.word	0xffffffff


	//   ....[2]....
        /*00ec*/ 	.word	0xffffffff


	//   ....[3]....
        /*00f0*/ 	.word	0xffffffff


	//   ....[4]....
        /*00f4*/ 	.word	0xffffffff


	//   ....[5]....
        /*00f8*/ 	.word	0xffffffff


	//   ....[6]....
        /*00fc*/ 	.word	0xffffffff


	//   ....[7]....
        /*0100*/ 	.word	0xffffffff


	//   ....[8]....
        /*0104*/ 	.word	0xffffffff


	//   ....[9]....
        /*0108*/ 	.word	0xffffffff


	//   ....[10]....
        /*010c*/ 	.word	0xffffffff


	//   ....[11]....
        /*0110*/ 	.word	0xffffffff


	//   ....[12]....
        /*0114*/ 	.word	0xffffffff


	//   ....[13]....
        /*0118*/ 	.word	0xffffffff


	//   ....[14]....
        /*011c*/ 	.word	0xffffffff


	//   ....[15]....
        /*0120*/ 	.word	0xffffffff


	//   ....[16]....
        /*0124*/ 	.word	0xffffffff


	//   ....[17]....
        /*0128*/ 	.word	0xffffffff


	//   ....[18]....
        /*012c*/ 	.word	0xffffffff


	//   ....[19]....
        /*0130*/ 	.word	0xffffffff


	//----- nvinfo : EIATTR_COOP_GROUP_INSTR_OFFSETS
	.align		4
.L_38:
        /*0134*/ 	.byte	0x04, 0x28
        /*0136*/ 	.short	(.L_40 - .L_39)


	//   ....[0]....
.L_39:
        /*0138*/ 	.word	0x00001e80


	//   ....[1]....
        /*013c*/ 	.word	0x00001ec0


	//   ....[2]....
        /*0140*/ 	.word	0x00001f00


	//   ....[3]....
        /*0144*/ 	.word	0x00001f50


	//   ....[4]....
        /*0148*/ 	.word	0x00001ff0


	//   ....[5]....
        /*014c*/ 	.word	0x000021a0


	//   ....[6]....
        /*0150*/ 	.word	0x000021b0


	//   ....[7]....
        /*0154*/ 	.word	0x00002230


	//   ....[8]....
        /*0158*/ 	.word	0x00002250


	//   ....[9]....
        /*015c*/ 	.word	0x000022a0


	//   ....[10]....
        /*0160*/ 	.word	0x000022d0


	//   ....[11]....
        /*0164*/ 	.word	0x00002320


	//   ....[12]....
        /*0168*/ 	.word	0x00002350


	//   ....[13]....
        /*016c*/ 	.word	0x000023b0


	//   ....[14]....
        /*0170*/ 	.word	0x000023d0


	//   ....[15]....
        /*0174*/ 	.word	0x000024a0


	//   ....[16]....
        /*0178*/ 	.word	0x00002510


	//   ....[17]....
        /*017c*/ 	.word	0x00002550


	//   ....[18]....
        /*0180*/ 	.word	0x00002590


	//   ....[19]....
        /*0184*/ 	.word	0x000025d0


	//----- nvinfo : EIATTR_EXIT_INSTR_OFFSETS
	.align		4
.L_40:
        /*0188*/ 	.byte	0x04, 0x1c
        /*018a*/ 	.short	(.L_42 - .L_41)


	//   ....[0]....
.L_41:
        /*018c*/ 	.word	0x00003d20


	//----- nvinfo : EIATTR_REQNTID
	.align		4
.L_42:
        /*0190*/ 	.byte	0x04, 0x10
        /*0192*/ 	.short	(.L_44 - .L_43)
.L_43:
        /*0194*/ 	.word	0x00000400
        /*0198*/ 	.word	0x00000001
        /*019c*/ 	.word	0x00000001


	//----- nvinfo : EIATTR_CRS_STACK_SIZE
	.align		4
.L_44:
        /*01a0*/ 	.byte	0x04, 0x1e
        /*01a2*/ 	.short	(.L_46 - .L_45)
.L_45:
        /*01a4*/ 	.word	0x00000000
.L_46:


//--------------------- .nv.callgraph             --------------------------
	.section	.nv.callgraph,"",@"SHT_CUDA_CALLGRAPH"
	.align	4
	.sectionentsize	8
	.align		4
        /*0000*/ 	.word	0x00000000
	.align		4
        /*0004*/ 	.word	0xffffffff
	.align		4
        /*0008*/ 	.word	0x00000000
	.align		4
        /*000c*/ 	.word	0xfffffffe
	.align		4
        /*0010*/ 	.word	0x00000000
	.align		4
        /*0014*/ 	.word	0xfffffffd
	.align		4
        /*0018*/ 	.word	0x00000000
	.align		4
        /*001c*/ 	.word	0xfffffffc


//--------------------- .nv.rel.action            --------------------------
	.section	.nv.rel.action,"",@"SHT_CUDA_RELOCINFO"
	.align	8
	.sectionentsize	8
        /*0000*/ 	.byte	0x73, 0x00, 0x00, 0x00, 0x00, 0x00, 0x00, 0x00, 0x00, 0x00, 0x00, 0x11, 0x25, 0x00, 0x05, 0x36


//--------------------- .nv.constant4             --------------------------
	.section	.nv.constant4,"a",@progbits
	.align	8
	.align		8
.nv.constant4:
        /*0000*/ 	.dword	_$_str


//--------------------- .nv.constant0.triton_red_fused__to_copy_add_amax_amin_clamp_gelu_mul_reciprocal_17 --------------------------
	.section	.nv.constant0.triton_red_fused__to_copy_add_amax_amin_clamp_gelu_mul_reciprocal_17,"a",@progbits
	.sectionflags	@""
	.align	4
.nv.constant0.triton_red_fused__to_copy_add_amax_amin_clamp_gelu_mul_reciprocal_17:
	.zero		440


//--------------------- .text.triton_red_fused__to_copy_add_amax_amin_clamp_gelu_mul_reciprocal_17 --------------------------
	.section	.text.triton_red_fused__to_copy_add_amax_amin_clamp_gelu_mul_reciprocal_17,"ax",@progbits
	.sectionflags	@"SHF_BARRIERS=1"
	.sectioninfo	@"SHI_REGISTERS=58"
	.align	128
        .global         triton_red_fused__to_copy_add_amax_amin_clamp_gelu_mul_reciprocal_17
        .type           triton_red_fused__to_copy_add_amax_amin_clamp_gelu_mul_reciprocal_17,@function
        .size           triton_red_fused__to_copy_add_amax_amin_clamp_gelu_mul_reciprocal_17,(.L_x_49 - triton_red_fused__to_copy_add_amax_amin_clamp_gelu_mul_reciprocal_17)
        .other          triton_red_fused__to_copy_add_amax_amin_clamp_gelu_mul_reciprocal_17,@"STO_CUDA_ENTRY STV_DEFAULT"
triton_red_fused__to_copy_add_amax_amin_clamp_gelu_mul_reciprocal_17:
.text.triton_red_fused__to_copy_add_amax_amin_clamp_gelu_mul_reciprocal_17:
[----:B------:R-:W-:Y:S02]  /*0000*/  IMAD.MOV.U32 R1, RZ, RZ, c[0x0][0x28] ;  /* 0x00000a00ff017624 */ /* 0x000fe400078e00ff */
[----:B------:R-:W0:Y:S01]  /*0010*/  S2R R26, SR_CTAID.X ;  /* 0x00000000001a7919 */ /* 0x000e220000002500 */
[----:B------:R-:W-:Y:S01]  /*0020*/  IMAD.MOV.U32 R5, RZ, RZ, 0x2 ;  /* 0x00000002ff057424 */ /* 0x000fe200078e00ff */
[----:B------:R-:W-:Y:S01]  /*0030*/  PRMT R0, RZ, 0x7610, R0 ;  /* 0x00007610ff007816 */ /* 0x000fe20000000000 */
[----:B------:R-:W-:Y:S01]  /*0040*/  ULDC.64 UR6, c[0x0][0x118] ;  /* 0x0000460000067ab9 */ /* 0x000fe20000000a00 */
[C---:B0-----:R-:W-:Y:S01]  /*0050*/  ISETP.GE.AND P2, PT, R26.reuse, 0xe10, PT ;  /* 0x00000e101a00780c */ /* 0x041fe20003f46270 */
[----:B------:R-:W-:Y:S01]  /*0060*/  IMAD.WIDE R2, R26, R5, c[0x0][0x168] ;  /* 0x00005a001a027625 */ /* 0x000fe200078e0205 */
[----:B------:R-:W-:-:S11]  /*0070*/  PRMT R6, RZ, 0x7610, R6 ;  /* 0x00007610ff067816 */ /* 0x000fd60000000006 */
[----:B------:R-:W2:Y:S01]  /*0080*/  @!P2 LDG.E.EL.U16 R0, [R2.64] ;  /* 0x000000060200a981 */ /* 0x000ea2000c2e1500 */
[----:B------:R-:W-:-:S05]  /*0090*/  IMAD.WIDE R4, R26, R5, c[0x0][0x170] ;  /* 0x00005c001a047625 */ /* 0x000fca00078e0205 */
[----:B------:R-:W3:Y:S01]  /*00a0*/  @!P2 LDG.E.EL.U16 R6, [R4.64] ;  /* 0x000000060406a981 */ /* 0x000ee2000c2e1500 */
[----:B------:R-:W-:Y:S01]  /*00b0*/  IMAD R23, R26, 0x3000, RZ ;  /* 0x000030001a177824 */ /* 0x000fe200078e02ff */
[----:B------:R-:W-:Y:S01]  /*00c0*/  MOV R49, 0xff800000 ;  /* 0xff80000000317802 */ /* 0x000fe20000000f00 */
[----:B------:R-:W-:Y:S01]  /*00d0*/  IMAD.MOV.U32 R42, RZ, RZ, 0x7f800000 ;  /* 0x7f800000ff2a7424 */ /* 0x000fe200078e00ff */
[----:B------:R-:W0:Y:S01]  /*00e0*/  S2R R20, SR_TID.X ;  /* 0x0000000000147919 */ /* 0x000e220000002100 */
[----:B------:R-:W-:Y:S01]  /*00f0*/  IMAD.MOV.U32 R27, RZ, RZ, -0x800000 ;  /* 0xff800000ff1b7424 */ /* 0x000fe200078e00ff */
[----:B------:R-:W-:Y:S01]  /*0100*/  MOV R48, 0xff800000 ;  /* 0xff80000000307802 */ /* 0x000fe20000000f00 */
[----:B------:R-:W-:Y:S01]  /*0110*/  IMAD.MOV.U32 R43, RZ, RZ, RZ ;  /* 0x000000ffff2b7224 */ /* 0x000fe200078e00ff */
[----:B------:R-:W-:Y:S01]  /*0120*/  UPLOP3.LUT UP0, UPT, UPT, UPT, UPT, 0x80, 0x0 ;  /* 0x000000000000789c */ /* 0x000fe20003f0f070 */
[----:B------:R-:W-:Y:S02]  /*0130*/  IMAD.MOV.U32 R25, RZ, RZ, RZ ;  /* 0x000000ffff197224 */ /* 0x000fe400078e00ff */
[----:B------:R-:W-:-:S02]  /*0140*/  IMAD.MOV.U32 R45, RZ, RZ, 0x7f800000 ;  /* 0x7f800000ff2d7424 */ /* 0x000fc400078e00ff */
[----:B------:R-:W-:Y:S02]  /*0150*/  IMAD.MOV.U32 R30, RZ, RZ, 0x7f800000 ;  /* 0x7f800000ff1e7424 */ /* 0x000fe400078e00ff */
[----:B------:R-:W-:Y:S02]  /*0160*/  IMAD.MOV.U32 R31, RZ, RZ, 0x7f800000 ;  /* 0x7f800000ff1f7424 */ /* 0x000fe400078e00ff */
[----:B------:R-:W-:Y:S02]  /*0170*/  IMAD.MOV.U32 R32, RZ, RZ, 0x7f800000 ;  /* 0x7f800000ff207424 */ /* 0x000fe400078e00ff */
[----:B------:R-:W-:Y:S02]  /*0180*/  IMAD.MOV.U32 R33, RZ, RZ, 0x7f800000 ;  /* 0x7f800000ff217424 */ /* 0x000fe400078e00ff */
[----:B------:R-:W-:Y:S02]  /*0190*/  IMAD.MOV.U32 R50, RZ, RZ, -0x800000 ;  /* 0xff800000ff327424 */ /* 0x000fe400078e00ff */
[----:B------:R-:W-:-:S02]  /*01a0*/  IMAD.MOV.U32 R47, RZ, RZ, -0x800000 ;  /* 0xff800000ff2f7424 */ /* 0x000fc400078e00ff */
[----:B------:R-:W-:Y:S02]  /*01b0*/  IMAD.MOV.U32 R46, RZ, RZ, -0x800000 ;  /* 0xff800000ff2e7424 */ /* 0x000fe400078e00ff */
[----:B------:R-:W-:Y:S01]  /*01c0*/  IMAD.MOV.U32 R44, RZ, RZ, -0x800000 ;  /* 0xff800000ff2c7424 */ /* 0x000fe200078e00ff */
[C---:B0-----:R-:W-:Y:S01]  /*01d0*/  SHF.L.U32 R22, R20.reuse, 0x3, RZ ;  /* 0x0000000314167819 */ /* 0x041fe200000006ff */
[----:B------:R-:W-:Y:S02]  /*01e0*/  IMAD.SHL.U32 R20, R20, 0x4, RZ ;  /* 0x0000000414147824 */ /* 0x000fe400078e00ff */
[----:B------:R-:W-:Y:S01]  /*01f0*/  IMAD.MOV.U32 R40, RZ, RZ, 0x7f800000 ;  /* 0x7f800000ff287424 */ /* 0x000fe200078e00ff */
[----:B------:R-:W-:Y:S01]  /*0200*/  LOP3.LUT R22, R22, 0x1ff8, RZ, 0xc0, !PT ;  /* 0x00001ff816167812 */ /* 0x000fe200078ec0ff */
[----:B------:R-:W-:Y:S01]  /*0210*/  IMAD.MOV.U32 R41, RZ, RZ, 0x7f800000 ;  /* 0x7f800000ff297424 */ /* 0x000fe200078e00ff */
[----:B------:R-:W-:Y:S02]  /*0220*/  LOP3.LUT R21, R20, 0xffc, RZ, 0xc0, !PT ;  /* 0x00000ffc14157812 */ /* 0x000fe400078ec0ff */
[----:B------:R-:W-:Y:S01]  /*0230*/  LOP3.LUT R20, R23, 0xffc, R20, 0xf8, !PT ;  /* 0x00000ffc17147812 */ /* 0x000fe200078ef814 */
[----:B--2---:R-:W-:-:S05]  /*0240*/  IMAD.U32 R7, R0, 0x10000, RZ ;  /* 0x0001000000077824 */ /* 0x004fca00078e00ff */
[----:B------:R-:W-:Y:S01]  /*0250*/  FSETP.GE.AND P0, PT, R7, RZ, PT ;  /* 0x000000ff0700720b */ /* 0x000fe20003f06000 */
[----:B---3--:R-:W-:-:S03]  /*0260*/  IMAD.U32 R7, R6, 0x10000, RZ ;  /* 0x0001000006077824 */ /* 0x008fc600078e00ff */
[----:B------:R-:W-:Y:S02]  /*0270*/  SEL R0, R0, RZ, !P0 ;  /* 0x000000ff00007207 */ /* 0x000fe40004000000 */
[----:B------:R-:W-:-:S03]  /*0280*/  FSETP.GTU.AND P0, PT, R7, RZ, PT ;  /* 0x000000ff0700720b */ /* 0x000fc60003f0c000 */
[----:B------:R-:W-:Y:S01]  /*0290*/  IMAD.U32 R0, R0, 0x10000, RZ ;  /* 0x0001000000007824 */ /* 0x000fe200078e00ff */
[----:B------:R-:W-:-:S03]  /*02a0*/  SEL R6, R6, RZ, P0 ;  /* 0x000000ff06067207 */ /* 0x000fc60000000000 */
[----:B------:R-:W-:Y:S01]  /*02b0*/  FADD R0, RZ, -R0 ;  /* 0x80000000ff007221 */ /* 0x000fe20000000000 */
[----:B------:R-:W-:-:S04]  /*02c0*/  SHF.L.U32 R3, R6, 0x10, RZ ;  /* 0x0000001006037819 */ /* 0x000fc800000006ff */
[C---:B------:R-:W-:Y:S02]  /*02d0*/  FSETP.NAN.AND P1, PT, R0.reuse, R0, PT ;  /* 0x000000000000720b */ /* 0x040fe40003f28000 */
[----:B------:R-:W-:-:S11]  /*02e0*/  FSETP.GT.AND P0, PT, R0, R3, PT ;  /* 0x000000030000720b */ /* 0x000fd60003f04000 */
[----:B------:R-:W-:Y:S02]  /*02f0*/  @!P1 FSEL R0, R0, R3, P0 ;  /* 0x0000000300009208 */ /* 0x000fe40000000000 */
[----:B------:R-:W-:-:S03]  /*0300*/  IADD3 R3, R23, 0x4, R22 ;  /* 0x0000000417037810 */ /* 0x000fc60007ffe016 */
[----:B------:R-:W-:Y:S01]  /*0310*/  FMUL R24, R0, 0.0078740157186985015869 ;  /* 0x3c01020400187820 */ /* 0x000fe20000400000 */
[----:B------:R-:W-:-:S04]  /*0320*/  IMAD.MOV.U32 R0, RZ, RZ, -0x800000 ;  /* 0xff800000ff007424 */ /* 0x000fc800078e00ff */
[C---:B------:R-:W-:Y:S02]  /*0330*/  FSETP.GT.AND P0, PT, R24.reuse, 9.9999997473787516356e-06, PT ;  /* 0x3727c5ac1800780b */ /* 0x040fe40003f04000 */
[----:B------:R-:W-:-:S11]  /*0340*/  FSETP.NAN.AND P1, PT, R24, R24, PT ;  /* 0x000000181800720b */ /* 0x000fd60003f28000 */
[----:B------:R-:W-:Y:S02]  /*0350*/  @!P0 FSEL R24, R24, 9.9999997473787516356e-06, P1 ;  /* 0x3727c5ac18188808 */ /* 0x000fe40000800000 */
.L_x_25:
[----:B------:R-:W-:Y:S01]  /*0360*/  LOP3.LUT R8, R43, R22, RZ, 0xfc, !PT ;  /* 0x000000162b087212 */ /* 0x000fe200078efcff */
[----:B------:R-:W-:Y:S01]  /*0370*/  IMAD.MOV.U32 R2, RZ, RZ, 0x4 ;  /* 0x00000004ff027424 */ /* 0x000fe200078e00ff */
[----:B------:R-:W-:Y:S01]  /*0380*/  CS2R R4, SRZ ;  /* 0x0000000000047805 */ /* 0x000fe2000001ff00 */
[----:B------:R-:W-:Y:S01]  /*0390*/  CS2R R6, SRZ ;  /* 0x0000000000067805 */ /* 0x000fe2000001ff00 */
[C---:B------:R-:W-:Y:S01]  /*03a0*/  ISETP.LT.U32.AND P0, PT, R8.reuse, 0x3000, PT ;  /* 0x000030000800780c */ /* 0x040fe20003f01070 */
[C---:B------:R-:W-:Y:S01]  /*03b0*/  IMAD.SHL.U32 R34, R8.reuse, 0x2, RZ ;  /* 0x0000000208227824 */ /* 0x040fe200078e00ff */
[----:B------:R-:W-:Y:S01]  /*03c0*/  ISETP.GE.U32.AND P1, PT, R8, 0x3000, PT ;  /* 0x000030000800780c */ /* 0x000fe20003f26070 */
[----:B------:R-:W-:Y:S01]  /*03d0*/  CS2R R12, SRZ ;  /* 0x00000000000c7805 */ /* 0x000fe2000001ff00 */
[----:B------:R-:W-:Y:S01]  /*03e0*/  ISETP.LT.U32.AND.EX P0, PT, R25, RZ, !P2, P0 ;  /* 0x000000ff1900720c */ /* 0x000fe20005701100 */
[----:B------:R-:W-:Y:S01]  /*03f0*/  CS2R R14, SRZ ;  /* 0x00000000000e7805 */ /* 0x000fe2000001ff00 */
[----:B------:R-:W-:Y:S01]  /*0400*/  IADD3 R37, R23, R8, RZ ;  /* 0x0000000817257210 */ /* 0x000fe20007ffe0ff */
[----:B------:R-:W-:Y:S01]  /*0410*/  CS2R R16, SRZ ;  /* 0x0000000000107805 */ /* 0x000fe2000001ff00 */
[----:B------:R-:W-:Y:S01]  /*0420*/  ISETP.GE.U32.AND.EX P1, PT, R25, RZ, PT, P1 ;  /* 0x000000ff1900720c */ /* 0x000fe20003f26110 */
[----:B------:R-:W-:Y:S01]  /*0430*/  CS2R R18, SRZ ;  /* 0x0000000000127805 */ /* 0x000fe2000001ff00 */
[----:B------:R-:W-:Y:S01]  /*0440*/  IADD3 R28, P3, R34, c[0x0][0x178], RZ ;  /* 0x00005e00221c7a10 */ /* 0x000fe20007f7e0ff */
[----:B------:R-:W-:Y:S01]  /*0450*/  IMAD.WIDE R36, R37, R2, c[0x0][0x160] ;  /* 0x0000580025247625 */ /* 0x000fe200078e0202 */
[----:B------:R-:W-:-:S02]  /*0460*/  SHF.L.U64.HI R8, R8, 0x1, R25 ;  /* 0x0000000108087819 */ /* 0x000fc40000010219 */
[----:B------:R-:W-:Y:S02]  /*0470*/  IADD3 R34, P4, R34, c[0x0][0x180], RZ ;  /* 0x0000600022227a10 */ /* 0x000fe40007f9e0ff */
[C---:B------:R-:W-:Y:S01]  /*0480*/  IADD3.X R29, R8.reuse, c[0x0][0x17c], RZ, P3, !PT ;  /* 0x00005f00081d7a10 */ /* 0x040fe20001ffe4ff */
[----:B------:R0:W2:Y:S01]  /*0490*/  @P0 LDG.E.EF.128 R4, [R36.64] ;  /* 0x0000000624040981 */ /* 0x0000a2000c0e1d00 */
[----:B------:R-:W-:-:S03]  /*04a0*/  IADD3.X R35, R8, c[0x0][0x184], RZ, P4, !PT ;  /* 0x0000610008237a10 */ /* 0x000fc600027fe4ff */
[----:B------:R1:W3:Y:S04]  /*04b0*/  @!P1 LDG.E.EL.128 R12, [R28.64] ;  /* 0x000000061c0c9981 */ /* 0x0002e8000c2e1d00 */
[----:B------:R4:W3:Y:S01]  /*04c0*/  @!P1 LDG.E.EL.128 R16, [R34.64] ;  /* 0x0000000622109981 */ /* 0x0008e2000c2e1d00 */
[----:B-1----:R-:W-:Y:S02]  /*04d0*/  IMAD.MOV.U32 R28, RZ, RZ, R45 ;  /* 0x000000ffff1c7224 */ /* 0x002fe400078e002d */
[----:B------:R-:W-:Y:S01]  /*04e0*/  IMAD.IADD R39, R3, 0x1, R43 ;  /* 0x0000000103277824 */ /* 0x000fe200078e022b */
[----:B------:R-:W-:Y:S01]  /*04f0*/  CS2R R8, SRZ ;  /* 0x0000000000087805 */ /* 0x000fe2000001ff00 */
[----:B------:R-:W-:Y:S02]  /*0500*/  CS2R R10, SRZ ;  /* 0x00000000000a7805 */ /* 0x000fe4000001ff00 */
[----:B------:R-:W-:Y:S01]  /*0510*/  IMAD.WIDE R38, R39, R2, c[0x0][0x160] ;  /* 0x0000580027267625 */ /* 0x000fe200078e0202 */
[----:B------:R-:W-:Y:S01]  /*0520*/  BSSY B0, `(.L_x_0) ;  /* 0x0000029000007945 */ /* 0x000fe20003800000 */
[----:B------:R-:W-:-:S03]  /*0530*/  PLOP3.LUT P3, PT, PT, PT, UP0, 0x80, 0x0 ;  /* 0x000000000000781c */ /* 0x000fc60003f6f008 */
[----:B------:R1:W5:Y:S01]  /*0540*/  @P0 LDG.E.EF.128 R8, [R38.64] ;  /* 0x0000000626080981 */ /* 0x000362000c0e1d00 */
[----:B----4-:R-:W-:Y:S02]  /*0550*/  IMAD.MOV.U32 R34, RZ, RZ, R50 ;  /* 0x000000ffff227224 */ /* 0x010fe400078e0032 */
[----:B0-----:R-:W-:Y:S02]  /*0560*/  IMAD.MOV.U32 R36, RZ, RZ, R47 ;  /* 0x000000ffff247224 */ /* 0x001fe400078e002f */
[----:B------:R-:W-:Y:S01]  /*0570*/  IMAD.MOV.U32 R37, RZ, RZ, R46 ;  /* 0x000000ffff257224 */ /* 0x000fe200078e002e */
[----:B-1----:R-:W-:Y:S01]  /*0580*/  MOV R38, R44 ;  /* 0x0000002c00267202 */ /* 0x002fe20000000f00 */
[----:B------:R-:W-:Y:S01]  /*0590*/  IMAD.MOV.U32 R39, RZ, RZ, R0 ;  /* 0x000000ffff277224 */ /* 0x000fe200078e0000 */
[----:B--2---:R-:W-:Y:S01]  /*05a0*/  I2FP.F32.S32 R51, R4 ;  /* 0x0000000400337245 */ /* 0x004fe20000201400 */
[----:B---3--:R-:W-:-:S04]  /*05b0*/  IMAD.U32 R4, R12, 0x10000, RZ ;  /* 0x000100000c047824 */ /* 0x008fc800078e00ff */
[----:B------:R-:W-:Y:S01]  /*05c0*/  FMUL R51, R24, R51 ;  /* 0x0000003318337220 */ /* 0x000fe20000400000 */
[----:B------:R-:W-:-:S04]  /*05d0*/  IMAD.U32 R29, R16, 0x10000, RZ ;  /* 0x00010000101d7824 */ /* 0x000fc800078e00ff */
[----:B------:R-:W-:-:S04]  /*05e0*/  FFMA R4, R4, R51, R29 ;  /* 0x0000003304047223 */ /* 0x000fc8000000001d */
[----:B------:R-:W-:-:S04]  /*05f0*/  FMUL R29, R4, R4 ;  /* 0x00000004041d7220 */ /* 0x000fc80000400000 */
[----:B------:R-:W-:-:S04]  /*0600*/  FMUL R35, R4, R29 ;  /* 0x0000001d04237220 */ /* 0x000fc80000400000 */
[----:B------:R-:W-:-:S04]  /*0610*/  FFMA R35, R35, 0.044714998453855514526, R4 ;  /* 0x3d37271323237823 */ /* 0x000fc80000000004 */
[----:B------:R-:W-:Y:S01]  /*0620*/  FMUL R45, R35, 0.79788458347320556641 ;  /* 0x3f4c422a232d7820 */ /* 0x000fe20000400000 */
[----:B------:R-:W-:-:S03]  /*0630*/  IMAD.MOV.U32 R35, RZ, RZ, R48 ;  /* 0x000000ffff237224 */ /* 0x000fc600078e0030 */
[----:B------:R-:W-:-:S05]  /*0640*/  FADD.FTZ R48, |R45|, -RZ ;  /* 0x800000ff2d307221 */ /* 0x000fca0000010200 */
[----:B------:R-:W-:Y:S02]  /*0650*/  FSETP.GE.AND P1, PT, R48, 0.60000002384185791016, PT ;  /* 0x3f19999a3000780b */ /* 0x000fe40003f26000 */
[----:B------:R-:W-:Y:S02]  /*0660*/  MOV R29, R49 ;  /* 0x00000031001d7202 */ /* 0x000fe40000000f00 */
[----:B------:R-:W-:Y:S02]  /*0670*/  PRMT R12, R12, 0x7632, R12 ;  /* 0x000076320c0c7816 */ /* 0x000fe4000000000c */
[----:B------:R-:W-:-:S07]  /*0680*/  PRMT R44, R16, 0x7632, R44 ;  /* 0x00007632102c7816 */ /* 0x000fce000000002c */
[----:B------:R-:W-:Y:S05]  /*0690*/  @!P1 BRA `(.L_x_1) ;  /* 0x000000a000009947 */ /* 0x000fea0003800000 */
[C---:B------:R-:W-:Y:S01]  /*06a0*/  FMUL R0, R48.reuse, 2.8853900432586669922 ;  /* 0x4038aa3b30007820 */ /* 0x040fe20000400000 */
[----:B------:R-:W-:Y:S01]  /*06b0*/  IMAD.MOV.U32 R47, RZ, RZ, 0x3f800000 ;  /* 0x3f800000ff2f7424 */ /* 0x000fe200078e00ff */
[----:B------:R-:W-:-:S04]  /*06c0*/  FSETP.GE.AND P1, PT, R48, 9.010913848876953125, PT ;  /* 0x41102cb43000780b */ /* 0x000fc80003f26000 */
[----:B------:R-:W0:Y:S02]  /*06d0*/  MUFU.EX2 R0, R0 ;  /* 0x0000000000007308 */ /* 0x000e240000000800 */
[----:B0-----:R-:W-:-:S06]  /*06e0*/  FADD R46, R0, 1 ;  /* 0x3f800000002e7421 */ /* 0x001fcc0000000000 */
[----:B------:R-:W0:Y:S02]  /*06f0*/  MUFU.RCP R46, R46 ;  /* 0x0000002e002e7308 */ /* 0x000e240000001000 */
[----:B0-----:R-:W-:-:S05]  /*0700*/  FFMA.FTZ R16, R46, -2, R47 ;  /* 0xc00000002e107823 */ /* 0x001fca000001002f */
[----:B------:R-:W-:-:S04]  /*0710*/  FSEL R16, R16, 1, !P1 ;  /* 0x3f80000010107808 */ /* 0x000fc80004800000 */
[----:B------:R-:W-:Y:S01]  /*0720*/  LOP3.LUT R16, R16, 0x80000000, R45, 0xf8, !PT ;  /* 0x8000000010107812 */ /* 0x000fe200078ef82d */
[----:B------:R-:W-:Y:S05]  /*0730*/  BRA `(.L_x_2) ;  /* 0x0000007000007947 */ /* 0x000fea0003800000 */
.L_x_1:
[----:B------:R-:W-:Y:S01]  /*0740*/  IMAD.MOV.U32 R0, RZ, RZ, 0x3c80f082 ;  /* 0x3c80f082ff007424 */ /* 0x000fe200078e00ff */
[----:B------:R-:W-:-:S04]  /*0750*/  FMUL R47, R45, R45 ;  /* 0x0000002d2d2f7220 */ /* 0x000fc80000400000 */
[----:B------:R-:W-:-:S04]  /*0760*/  FFMA.FTZ R0, R47, R0, -0.052303962409496307373 ;  /* 0xbd563cae2f007423 */ /* 0x000fc80000010000 */
[----:B------:R-:W-:-:S04]  /*0770*/  FFMA.FTZ R0, R47, R0, 0.1331529766321182251 ;  /* 0x3e0859412f007423 */ /* 0x000fc80000010000 */
[----:B------:R-:W-:-:S04]  /*0780*/  FFMA.FTZ R0, R47, R0, -0.33332768082618713379 ;  /* 0xbeaaa9ed2f007423 */ /* 0x000fc80000010000 */
[----:B------:R-:W-:-:S04]  /*0790*/  FFMA.FTZ R0, R47, R0, RZ ;  /* 0x000000002f007223 */ /* 0x000fc800000100ff */
[----:B------:R-:W-:Y:S02]  /*07a0*/  FFMA.FTZ R16, R45, R0, R45 ;  /* 0x000000002d107223 */ /* 0x000fe4000001002d */
.L_x_2:
[----:B------:R-:W-:Y:S05]  /*07b0*/  BSYNC B0 ;  /* 0x0000000000007941 */ /* 0x000fea0003800000 */
.L_x_0:
[----:B------:R-:W-:Y:S01]  /*07c0*/  I2FP.F32.S32 R45, R5 ;  /* 0x00000005002d7245 */ /* 0x000fe20000201400 */
[----:B------:R-:W-:Y:S01]  /*07d0*/  IMAD.U32 R5, R12, 0x10000, RZ ;  /* 0x000100000c057824 */ /* 0x000fe200078e00ff */
[----:B------:R-:W-:Y:S01]  /*07e0*/  SHF.L.U32 R44, R44, 0x10, RZ ;  /* 0x000000102c2c7819 */ /* 0x000fe200000006ff */
[----:B------:R-:W-:Y:S01]  /*07f0*/  BSSY B0, `(.L_x_3) ;  /* 0x000003b000007945 */ /* 0x000fe20003800000 */
[----:B------:R-:W-:Y:S01]  /*0800*/  I2FP.F32.S32 R49, R6 ;  /* 0x0000000600317245 */ /* 0x000fe20000201400 */
[C---:B------:R-:W-:Y:S01]  /*0810*/  FMUL R45, R24.reuse, R45 ;  /* 0x0000002d182d7220 */ /* 0x040fe20000400000 */
[----:B------:R-:W-:Y:S01]  /*0820*/  I2FP.F32.S32 R47, R7 ;  /* 0x00000007002f7245 */ /* 0x000fe20000201400 */
[C---:B------:R-:W-:Y:S01]  /*0830*/  IMAD.U32 R6, R13.reuse, 0x10000, RZ ;  /* 0x000100000d067824 */ /* 0x040fe200078e00ff */
[----:B------:R-:W-:Y:S01]  /*0840*/  PRMT R0, R13, 0x7632, R0 ;  /* 0x000076320d007816 */ /* 0x000fe20000000000 */
[----:B------:R-:W-:Y:S01]  /*0850*/  FFMA R5, R5, R45, R44 ;  /* 0x0000002d05057223 */ /* 0x000fe2000000002c */
[C---:B------:R-:W-:Y:S01]  /*0860*/  PRMT R7, R17.reuse, 0x7632, R7 ;  /* 0x0000763211077816 */ /* 0x040fe20000000007 */
[----:B------:R-:W-:Y:S01]  /*0870*/  IMAD.U32 R17, R17, 0x10000, RZ ;  /* 0x0001000011117824 */ /* 0x000fe200078e00ff */
[----:B------:R-:W-:Y:S01]  /*0880*/  FMUL R49, R24, R49 ;  /* 0x0000003118317220 */ /* 0x000fe20000400000 */
[----:B------:R-:W-:Y:S01]  /*0890*/  FMUL R12, R5, R5 ;  /* 0x00000005050c7220 */ /* 0x000fe20000400000 */
[----:B------:R-:W-:Y:S01]  /*08a0*/  IMAD.U32 R0, R0, 0x10000, RZ ;  /* 0x0001000000007824 */ /* 0x000fe200078e00ff */
[----:B------:R-:W-:Y:S01]  /*08b0*/  FMUL R47, R24, R47 ;  /* 0x0000002f182f7220 */ /* 0x000fe20000400000 */
[----:B------:R-:W-:Y:S01]  /*08c0*/  IMAD.U32 R7, R7, 0x10000, RZ ;  /* 0x0001000007077824 */ /* 0x000fe200078e00ff */
[----:B------:R-:W-:Y:S01]  /*08d0*/  FMUL R12, R5, R12 ;  /* 0x0000000c050c7220 */ /* 0x000fe20000400000 */
[----:B------:R-:W-:Y:S01]  /*08e0*/  FFMA R6, R6, R49, R17 ;  /* 0x0000003106067223 */ /* 0x000fe20000000011 */
[----:B-----5:R-:W-:Y:S01]  /*08f0*/  I2FP.F32.S32 R13, R9 ;  /* 0x00000009000d7245 */ /* 0x020fe20000201400 */
[----:B------:R-:W-:Y:S01]  /*0900*/  FFMA R7, R0, R47, R7 ;  /* 0x0000002f00077223 */ /* 0x000fe20000000007 */
[----:B------:R-:W-:Y:S01]  /*0910*/  FFMA R12, R12, 0.044714998453855514526, R5 ;  /* 0x3d3727130c0c7823 */ /* 0x000fe20000000005 */
[----:B------:R-:W-:Y:S01]  /*0920*/  I2FP.F32.S32 R17, R8 ;  /* 0x0000000800117245 */ /* 0x000fe20000201400 */
[----:B------:R-:W-:Y:S01]  /*0930*/  FMUL R45, R6, R6 ;  /* 0x00000006062d7220 */ /* 0x000fe20000400000 */
[----:B------:R-:W-:Y:S01]  /*0940*/  PRMT R0, R14, 0x7632, R0 ;  /* 0x000076320e007816 */ /* 0x000fe20000000000 */
[----:B------:R-:W-:Y:S01]  /*0950*/  FMUL R12, R12, 0.79788458347320556641 ;  /* 0x3f4c422a0c0c7820 */ /* 0x000fe20000400000 */
[----:B------:R-:W-:Y:S01]  /*0960*/  PRMT R9, R18, 0x7632, R9 ;  /* 0x0000763212097816 */ /* 0x000fe20000000009 */
[----:B------:R-:W-:Y:S01]  /*0970*/  FMUL R44, R24, R13 ;  /* 0x0000000d182c7220 */ /* 0x000fe20000400000 */
[----:B------:R-:W-:Y:S01]  /*0980*/  SHF.L.U32 R8, R14, 0x10, RZ ;  /* 0x000000100e087819 */ /* 0x000fe200000006ff */
[----:B------:R-:W-:Y:S01]  /*0990*/  FADD.FTZ R46, |R12|, -RZ ;  /* 0x800000ff0c2e7221 */ /* 0x000fe20000010200 */
[----:B------:R-:W-:Y:S01]  /*09a0*/  IMAD.U32 R13, R18, 0x10000, RZ ;  /* 0x00010000120d7824 */ /* 0x000fe200078e00ff */
[----:B------:R-:W-:Y:S01]  /*09b0*/  FMUL R14, R24, R17 ;  /* 0x00000011180e7220 */ /* 0x000fe20000400000 */
[----:B------:R-:W-:Y:S01]  /*09c0*/  IMAD.U32 R0, R0, 0x10000, RZ ;  /* 0x0001000000007824 */ /* 0x000fe200078e00ff */
[----:B------:R-:W-:Y:S01]  /*09d0*/  I2FP.F32.S32 R17, R10 ;  /* 0x0000000a00117245 */ /* 0x000fe20000201400 */
[----:B------:R-:W-:Y:S01]  /*09e0*/  IMAD.U32 R9, R9, 0x10000, RZ ;  /* 0x0001000009097824 */ /* 0x000fe200078e00ff */
[----:B------:R-:W-:Y:S01]  /*09f0*/  FSETP.GE.AND P1, PT, R46, 0.60000002384185791016, PT ;  /* 0x3f19999a2e00780b */ /* 0x000fe20003f26000 */
[----:B------:R-:W-:Y:S01]  /*0a00*/  FFMA R8, R8, R14, R13 ;  /* 0x0000000e08087223 */ /* 0x000fe2000000000d */
[C---:B------:R-:W-:Y:S01]  /*0a10*/  FMUL R14, R7.reuse, R7 ;  /* 0x00000007070e7220 */ /* 0x040fe20000400000 */
[----:B------:R-:W-:Y:S01]  /*0a20*/  FMUL R45, R6, R45 ;  /* 0x0000002d062d7220 */ /* 0x000fe20000400000 */
[----:B------:R-:W-:Y:S01]  /*0a30*/  FFMA R9, R0, R44, R9 ;  /* 0x0000002c00097223 */ /* 0x000fe20000000009 */
[----:B------:R-:W-:Y:S01]  /*0a40*/  FMUL R10, R24, R17 ;  /* 0x00000011180a7220 */ /* 0x000fe20000400000 */
[----:B------:R-:W-:Y:S01]  /*0a50*/  FMUL R13, R8, R8 ;  /* 0x00000008080d7220 */ /* 0x000fe20000400000 */
[----:B------:R-:W-:Y:S01]  /*0a60*/  FMUL R14, R7, R14 ;  /* 0x0000000e070e7220 */ /* 0x000fe20000400000 */
[----:B------:R-:W-:-:S05]  /*0a70*/  FFMA R44, R45, 0.044714998453855514526, R6 ;  /* 0x3d3727132d2c7823 */ /* 0x000fca0000000006 */
        /* <DEDUP_REMOVED lines=11> */
.L_x_4:
[----:B------:R-:W-:Y:S01]  /*0b30*/  MOV R0, 0x3c80f082 ;  /* 0x3c80f08200007802 */ /* 0x000fe20000000f00 */
[----:B------:R-:W-:-:S04]  /*0b40*/  FMUL R17, R12, R12 ;  /* 0x0000000c0c117220 */ /* 0x000fc80000400000 */
[----:B------:R-:W-:-:S04]  /*0b50*/  FFMA.FTZ R0, R17, R0, -0.052303962409496307373 ;  /* 0xbd563cae11007423 */ /* 0x000fc80000010000 */
[----:B------:R-:W-:-:S04]  /*0b60*/  FFMA.FTZ R0, R17, R0, 0.1331529766321182251 ;  /* 0x3e08594111007423 */ /* 0x000fc80000010000 */
[----:B------:R-:W-:-:S04]  /*0b70*/  FFMA.FTZ R0, R17, R0, -0.33332768082618713379 ;  /* 0xbeaaa9ed11007423 */ /* 0x000fc80000010000 */
[----:B------:R-:W-:-:S04]  /*0b80*/  FFMA.FTZ R17, R17, R0, RZ ;  /* 0x0000000011117223 */ /* 0x000fc800000100ff */
[----:B------:R-:W-:Y:S02]  /*0b90*/  FFMA.FTZ R12, R12, R17, R12 ;  /* 0x000000110c0c7223 */ /* 0x000fe4000001000c */
.L_x_5:
[----:B------:R-:W-:Y:S05]  /*0ba0*/  BSYNC B0 ;  /* 0x0000000000007941 */ /* 0x000fea0003800000 */
.L_x_3:
[----:B------:R-:W-:Y:S01]  /*0bb0*/  FMUL R17, R44, 0.79788458347320556641 ;  /* 0x3f4c422a2c117820 */ /* 0x000fe20000400000 */
[----:B------:R-:W-:Y:S01]  /*0bc0*/  IMAD.U32 R45, R15, 0x10000, RZ ;  /* 0x000100000f2d7824 */ /* 0x000fe200078e00ff */
[----:B------:R-:W-:Y:S01]  /*0bd0*/  I2FP.F32.S32 R11, R11 ;  /* 0x0000000b000b7245 */ /* 0x000fe20000201400 */
[----:B------:R-:W-:Y:S01]  /*0be0*/  IMAD.U32 R47, R19, 0x10000, RZ ;  /* 0x00010000132f7824 */ /* 0x000fe200078e00ff */
[----:B------:R-:W-:Y:S01]  /*0bf0*/  FADD.FTZ R44, |R17|, -RZ ;  /* 0x800000ff112c7221 */ /* 0x000fe20000010200 */
[----:B------:R-:W-:Y:S01]  /*0c00*/  BSSY B0, `(.L_x_6) ;  /* 0x000001b000007945 */ /* 0x000fe20003800000 */
[----:B------:R-:W-:Y:S01]  /*0c10*/  PRMT R15, R15, 0x7632, R15 ;  /* 0x000076320f0f7816 */ /* 0x000fe2000000000f */
[----:B------:R-:W-:Y:S01]  /*0c20*/  FFMA R10, R10, R45, R47 ;  /* 0x0000002d0a0a7223 */ /* 0x000fe2000000002f */
[----:B------:R-:W-:Y:S01]  /*0c30*/  PRMT R19, R19, 0x7632, R19 ;  /* 0x0000763213137816 */ /* 0x000fe20000000013 */
[----:B------:R-:W-:Y:S01]  /*0c40*/  FMUL R45, R8, R13 ;  /* 0x0000000d082d7220 */ /* 0x000fe20000400000 */
[----:B------:R-:W-:Y:S01]  /*0c50*/  FSETP.GE.AND P1, PT, R44, 0.60000002384185791016, PT ;  /* 0x3f19999a2c00780b */ /* 0x000fe20003f26000 */
[----:B------:R-:W-:Y:S01]  /*0c60*/  FFMA R46, R14, 0.044714998453855514526, R7 ;  /* 0x3d3727130e2e7823 */ /* 0x000fe20000000007 */
[----:B------:R-:W-:Y:S01]  /*0c70*/  FMUL R18, R9, R9 ;  /* 0x0000000909127220 */ /* 0x000fe20000400000 */
[----:B------:R-:W-:-:S10]  /*0c80*/  FMUL R11, R24, R11 ;  /* 0x0000000b180b7220 */ /* 0x000fd40000400000 */
        /* <DEDUP_REMOVED lines=11> */
.L_x_7:
[----:B------:R-:W-:Y:S01]  /*0d40*/  IMAD.MOV.U32 R0, RZ, RZ, 0x3c80f082 ;  /* 0x3c80f082ff007424 */ /* 0x000fe200078e00ff */
[----:B------:R-:W-:-:S04]  /*0d50*/  FMUL R13, R17, R17 ;  /* 0x00000011110d7220 */ /* 0x000fc80000400000 */
[----:B------:R-:W-:-:S04]  /*0d60*/  FFMA.FTZ R0, R13, R0, -0.052303962409496307373 ;  /* 0xbd563cae0d007423 */ /* 0x000fc80000010000 */
[----:B------:R-:W-:-:S04]  /*0d70*/  FFMA.FTZ R0, R13, R0, 0.1331529766321182251 ;  /* 0x3e0859410d007423 */ /* 0x000fc80000010000 */
[----:B------:R-:W-:-:S04]  /*0d80*/  FFMA.FTZ R0, R13, R0, -0.33332768082618713379 ;  /* 0xbeaaa9ed0d007423 */ /* 0x000fc80000010000 */
[----:B------:R-:W-:-:S04]  /*0d90*/  FFMA.FTZ R0, R13, R0, RZ ;  /* 0x000000000d007223 */ /* 0x000fc800000100ff */
[----:B------:R-:W-:Y:S02]  /*0da0*/  FFMA.FTZ R13, R17, R0, R17 ;  /* 0x00000000110d7223 */ /* 0x000fe40000010011 */
.L_x_8:
[----:B------:R-:W-:Y:S05]  /*0db0*/  BSYNC B0 ;  /* 0x0000000000007941 */ /* 0x000fea0003800000 */
.L_x_6:
[----:B------:R-:W-:Y:S01]  /*0dc0*/  FMUL R14, R46, 0.79788458347320556641 ;  /* 0x3f4c422a2e0e7820 */ /* 0x000fe20000400000 */
[----:B------:R-:W-:Y:S01]  /*0dd0*/  SHF.L.U32 R0, R15, 0x10, RZ ;  /* 0x000000100f007819 */ /* 0x000fe200000006ff */
[----:B------:R-:W-:Y:S01]  /*0de0*/  IMAD.U32 R44, R19, 0x10000, RZ ;  /* 0x00010000132c7824 */ /* 0x000fe200078e00ff */
[----:B------:R-:W-:Y:S01]  /*0df0*/  BSSY B0, `(.L_x_9) ;  /* 0x0000019000007945 */ /* 0x000fe20003800000 */
[----:B------:R-:W-:Y:S01]  /*0e00*/  FADD.FTZ R46, |R14|, -RZ ;  /* 0x800000ff0e2e7221 */ /* 0x000fe20000010200 */
[----:B------:R-:W-:Y:S01]  /*0e10*/  FMUL R18, R9, R18 ;  /* 0x0000001209127220 */ /* 0x000fe20000400000 */
[----:B------:R-:W-:Y:S01]  /*0e20*/  FFMA R11, R11, R0, R44 ;  /* 0x000000000b0b7223 */ /* 0x000fe2000000002c */
[----:B------:R-:W-:Y:S01]  /*0e30*/  FFMA R45, R45, 0.044714998453855514526, R8 ;  /* 0x3d3727132d2d7823 */ /* 0x000fe20000000008 */
[----:B------:R-:W-:Y:S01]  /*0e40*/  FMUL R19, R10, R10 ;  /* 0x0000000a0a137220 */ /* 0x000fe20000400000 */
[----:B------:R-:W-:-:S13]  /*0e50*/  FSETP.GE.AND P1, PT, R46, 0.60000002384185791016, PT ;  /* 0x3f19999a2e00780b */ /* 0x000fda0003f26000 */
        /* <DEDUP_REMOVED lines=11> */
.L_x_10:
[----:B------:R-:W-:Y:S01]  /*0f10*/  IMAD.MOV.U32 R0, RZ, RZ, 0x3c80f082 ;  /* 0x3c80f082ff007424 */ /* 0x000fe200078e00ff */
[----:B------:R-:W-:-:S04]  /*0f20*/  FMUL R15, R14, R14 ;  /* 0x0000000e0e0f7220 */ /* 0x000fc80000400000 */
[----:B------:R-:W-:-:S04]  /*0f30*/  FFMA.FTZ R0, R15, R0, -0.052303962409496307373 ;  /* 0xbd563cae0f007423 */ /* 0x000fc80000010000 */
[----:B------:R-:W-:-:S04]  /*0f40*/  FFMA.FTZ R0, R15, R0, 0.1331529766321182251 ;  /* 0x3e0859410f007423 */ /* 0x000fc80000010000 */
[----:B------:R-:W-:-:S04]  /*0f50*/  FFMA.FTZ R0, R15, R0, -0.33332768082618713379 ;  /* 0xbeaaa9ed0f007423 */ /* 0x000fc80000010000 */
[----:B------:R-:W-:-:S04]  /*0f60*/  FFMA.FTZ R15, R15, R0, RZ ;  /* 0x000000000f0f7223 */ /* 0x000fc800000100ff */
[----:B------:R-:W-:Y:S02]  /*0f70*/  FFMA.FTZ R14, R14, R15, R14 ;  /* 0x0000000f0e0e7223 */ /* 0x000fe4000001000e */
.L_x_11:
[----:B------:R-:W-:Y:S05]  /*0f80*/  BSYNC B0 ;  /* 0x0000000000007941 */ /* 0x000fea0003800000 */
.L_x_9:
[----:B------:R-:W-:Y:S01]  /*0f90*/  FMUL R45, R45, 0.79788458347320556641 ;  /* 0x3f4c422a2d2d7820 */ /* 0x000fe20000400000 */
[----:B------:R-:W-:Y:S01]  /*0fa0*/  BSSY B0, `(.L_x_12) ;  /* 0x0000018000007945 */ /* 0x000fe20003800000 */
[----:B------:R-:W-:Y:S01]  /*0fb0*/  FFMA R44, R18, 0.044714998453855514526, R9 ;  /* 0x3d372713122c7823 */ /* 0x000fe20000000009 */
[----:B------:R-:W-:Y:S01]  /*0fc0*/  FMUL R19, R10, R19 ;  /* 0x000000130a137220 */ /* 0x000fe20000400000 */
[----:B------:R-:W-:Y:S01]  /*0fd0*/  FADD.FTZ R47, |R45|, -RZ ;  /* 0x800000ff2d2f7221 */ /* 0x000fe20000010200 */
[----:B------:R-:W-:-:S04]  /*0fe0*/  FMUL R18, R11, R11 ;  /* 0x0000000b0b127220 */ /* 0x000fc80000400000 */
        /* <DEDUP_REMOVED lines=12> */
.L_x_13:
[----:B------:R-:W-:Y:S01]  /*10b0*/  MOV R0, 0x3c80f082 ;  /* 0x3c80f08200007802 */ /* 0x000fe20000000f00 */
[----:B------:R-:W-:-:S04]  /*10c0*/  FMUL R15, R45, R45 ;  /* 0x0000002d2d0f7220 */ /* 0x000fc80000400000 */
[----:B------:R-:W-:-:S04]  /*10d0*/  FFMA.FTZ R0, R15, R0, -0.052303962409496307373 ;  /* 0xbd563cae0f007423 */ /* 0x000fc80000010000 */
[----:B------:R-:W-:-:S04]  /*10e0*/  FFMA.FTZ R0, R15, R0, 0.1331529766321182251 ;  /* 0x3e0859410f007423 */ /* 0x000fc80000010000 */
[----:B------:R-:W-:-:S04]  /*10f0*/  FFMA.FTZ R0, R15, R0, -0.33332768082618713379 ;  /* 0xbeaaa9ed0f007423 */ /* 0x000fc80000010000 */
[----:B------:R-:W-:-:S04]  /*1100*/  FFMA.FTZ R0, R15, R0, RZ ;  /* 0x000000000f007223 */ /* 0x000fc800000100ff */
[----:B------:R-:W-:Y:S02]  /*1110*/  FFMA.FTZ R15, R45, R0, R45 ;  /* 0x000000002d0f7223 */ /* 0x000fe4000001002d */
.L_x_14:
[----:B------:R-:W-:Y:S05]  /*1120*/  BSYNC B0 ;  /* 0x0000000000007941 */ /* 0x000fea0003800000 */
.L_x_12:
[----:B------:R-:W-:Y:S01]  /*1130*/  FMUL R47, R44, 0.79788458347320556641 ;  /* 0x3f4c422a2c2f7820 */ /* 0x000fe20000400000 */
[----:B------:R-:W-:Y:S01]  /*1140*/  BSSY B0, `(.L_x_15) ;  /* 0x0000017000007945 */ /* 0x000fe20003800000 */
[----:B------:R-:W-:Y:S01]  /*1150*/  FMUL R44, R11, R18 ;  /* 0x000000120b2c7220 */ /* 0x000fe20000400000 */
[----:B------:R-:W-:Y:S01]  /*1160*/  FFMA R19, R19, 0.044714998453855514526, R10 ;  /* 0x3d37271313137823 */ /* 0x000fe2000000000a */
[----:B------:R-:W-:-:S05]  /*1170*/  FADD.FTZ R45, |R47|, -RZ ;  /* 0x800000ff2f2d7221 */ /* 0x000fca0000010200 */
        /* <DEDUP_REMOVED lines=12> */
.L_x_16:
[----:B------:R-:W-:Y:S01]  /*1240*/  IMAD.MOV.U32 R0, RZ, RZ, 0x3c80f082 ;  /* 0x3c80f082ff007424 */ /* 0x000fe200078e00ff */
[----:B------:R-:W-:-:S04]  /*1250*/  FMUL R17, R47, R47 ;  /* 0x0000002f2f117220 */ /* 0x000fc80000400000 */
[----:B------:R-:W-:-:S04]  /*1260*/  FFMA.FTZ R0, R17, R0, -0.052303962409496307373 ;  /* 0xbd563cae11007423 */ /* 0x000fc80000010000 */
[----:B------:R-:W-:-:S04]  /*1270*/  FFMA.FTZ R0, R17, R0, 0.1331529766321182251 ;  /* 0x3e08594111007423 */ /* 0x000fc80000010000 */
[----:B------:R-:W-:-:S04]  /*1280*/  FFMA.FTZ R0, R17, R0, -0.33332768082618713379 ;  /* 0xbeaaa9ed11007423 */ /* 0x000fc80000010000 */
[----:B------:R-:W-:-:S04]  /*1290*/  FFMA.FTZ R0, R17, R0, RZ ;  /* 0x0000000011007223 */ /* 0x000fc800000100ff */
[----:B------:R-:W-:Y:S02]  /*12a0*/  FFMA.FTZ R47, R47, R0, R47 ;  /* 0x000000002f2f7223 */ /* 0x000fe4000001002f */
.L_x_17:
[----:B------:R-:W-:Y:S05]  /*12b0*/  BSYNC B0 ;  /* 0x0000000000007941 */ /* 0x000fea0003800000 */
.L_x_15:
[----:B------:R-:W-:Y:S01]  /*12c0*/  FMUL R19, R19, 0.79788458347320556641 ;  /* 0x3f4c422a13137820 */ /* 0x000fe20000400000 */
[----:B------:R-:W-:Y:S01]  /*12d0*/  BSSY B0, `(.L_x_18) ;  /* 0x0000016000007945 */ /* 0x000fe20003800000 */
[----:B------:R-:W-:Y:S02]  /*12e0*/  FFMA R44, R44, 0.044714998453855514526, R11 ;  /* 0x3d3727132c2c7823 */ /* 0x000fe4000000000b */
        /* <DEDUP_REMOVED lines=13> */
.L_x_19:
[----:B------:R-:W-:Y:S01]  /*13c0*/  IMAD.MOV.U32 R0, RZ, RZ, 0x3c80f082 ;  /* 0x3c80f082ff007424 */ /* 0x000fe200078e00ff */
[----:B------:R-:W-:-:S04]  /*13d0*/  FMUL R17, R19, R19 ;  /* 0x0000001313117220 */ /* 0x000fc80000400000 */
[----:B------:R-:W-:-:S04]  /*13e0*/  FFMA.FTZ R0, R17, R0, -0.052303962409496307373 ;  /* 0xbd563cae11007423 */ /* 0x000fc80000010000 */
[----:B------:R-:W-:-:S04]  /*13f0*/  FFMA.FTZ R0, R17, R0, 0.1331529766321182251 ;  /* 0x3e08594111007423 */ /* 0x000fc80000010000 */
[----:B------:R-:W-:-:S04]  /*1400*/  FFMA.FTZ R0, R17, R0, -0.33332768082618713379 ;  /* 0xbeaaa9ed11007423 */ /* 0x000fc80000010000 */
[----:B------:R-:W-:-:S04]  /*1410*/  FFMA.FTZ R0, R17, R0, RZ ;  /* 0x0000000011007223 */ /* 0x000fc800000100ff */
[----:B------:R-:W-:Y:S02]  /*1420*/  FFMA.FTZ R50, R19, R0, R19 ;  /* 0x0000000013327223 */ /* 0x000fe40000010013 */
.L_x_20:
[----:B------:R-:W-:Y:S05]  /*1430*/  BSYNC B0 ;  /* 0x0000000000007941 */ /* 0x000fea0003800000 */
.L_x_18:
[----:B------:R-:W-:Y:S01]  /*1440*/  FMUL R52, R44, 0.79788458347320556641 ;  /* 0x3f4c422a2c347820 */ /* 0x000fe20000400000 */
[----:B------:R-:W-:Y:S01]  /*1450*/  LOP3.LUT R0, R43, 0x1000, R21, 0xfe, !PT ;  /* 0x000010002b007812 */ /* 0x000fe200078efe15 */
[----:B------:R-:W-:Y:S01]  /*1460*/  BSSY B0, `(.L_x_21) ;  /* 0x0000021000007945 */ /* 0x000fe20003800000 */
[----:B------:R-:W-:Y:S01]  /*1470*/  IADD3 R43, R20, R43, RZ ;  /* 0x0000002b142b7210 */ /* 0x000fe20007ffe0ff */
[----:B------:R-:W-:Y:S01]  /*1480*/  FADD.FTZ R55, |R52|, -RZ ;  /* 0x800000ff34377221 */ /* 0x000fe20000010200 */
[----:B------:R-:W-:Y:S01]  /*1490*/  ISETP.LT.U32.AND P1, PT, R0, 0x3000, PT ;  /* 0x000030000000780c */ /* 0x000fe20003f21070 */
[----:B------:R-:W-:Y:S01]  /*14a0*/  FMUL R45, R5, 0.5 ;  /* 0x3f000000052d7820 */ /* 0x000fe20000400000 */
[----:B------:R-:W-:Y:S01]  /*14b0*/  FMUL R18, R4, 0.5 ;  /* 0x3f00000004127820 */ /* 0x000fe20000400000 */
[----:B------:R-:W-:Y:S01]  /*14c0*/  FMUL R19, R6, 0.5 ;  /* 0x3f00000006137820 */ /* 0x000fe20000400000 */
[----:B------:R-:W-:Y:S01]  /*14d0*/  FSETP.GE.AND P4, PT, R55, 0.60000002384185791016, PT ;  /* 0x3f19999a3700780b */ /* 0x000fe20003f86000 */
[----:B------:R-:W-:Y:S01]  /*14e0*/  FMUL R44, R7, 0.5 ;  /* 0x3f000000072c7820 */ /* 0x000fe20000400000 */
[----:B------:R-:W-:Y:S01]  /*14f0*/  ISETP.LT.U32.AND.EX P1, PT, R25, RZ, !P2, P1 ;  /* 0x000000ff1900720c */ /* 0x000fe20005721110 */
[----:B------:R-:W-:Y:S01]  /*1500*/  FMUL R46, R8, 0.5 ;  /* 0x3f000000082e7820 */ /* 0x000fe20000400000 */
[----:B------:R-:W-:Y:S01]  /*1510*/  FMUL R48, R9, 0.5 ;  /* 0x3f00000009307820 */ /* 0x000fe20000400000 */
[----:B------:R-:W-:Y:S01]  /*1520*/  FMUL R51, R10, 0.5 ;  /* 0x3f0000000a337820 */ /* 0x000fe20000400000 */
[----:B------:R-:W-:Y:S01]  /*1530*/  FMUL R49, R11, 0.5 ;  /* 0x3f0000000b317820 */ /* 0x000fe20000400000 */
[----:B------:R-:W-:-:S06]  /*1540*/  IMAD.IADD R17, R23, 0x1, R0 ;  /* 0x0000000117117824 */ /* 0x000fcc00078e0200 */
        /* <DEDUP_REMOVED lines=11> */
.L_x_22:
[----:B------:R-:W-:Y:S01]  /*1600*/  IMAD.MOV.U32 R0, RZ, RZ, 0x3c80f082 ;  /* 0x3c80f082ff007424 */ /* 0x000fe200078e00ff */
[----:B------:R-:W-:-:S04]  /*1610*/  FMUL R53, R52, R52 ;  /* 0x0000003434357220 */ /* 0x000fc80000400000 */
[----:B------:R-:W-:-:S04]  /*1620*/  FFMA.FTZ R0, R53, R0, -0.052303962409496307373 ;  /* 0xbd563cae35007423 */ /* 0x000fc80000010000 */
[----:B------:R-:W-:-:S04]  /*1630*/  FFMA.FTZ R0, R53, R0, 0.1331529766321182251 ;  /* 0x3e08594135007423 */ /* 0x000fc80000010000 */
[----:B------:R-:W-:-:S04]  /*1640*/  FFMA.FTZ R0, R53, R0, -0.33332768082618713379 ;  /* 0xbeaaa9ed35007423 */ /* 0x000fc80000010000 */
[----:B------:R-:W-:-:S04]  /*1650*/  FFMA.FTZ R53, R53, R0, RZ ;  /* 0x0000000035357223 */ /* 0x000fc800000100ff */
[----:B------:R-:W-:Y:S02]  /*1660*/  FFMA.FTZ R52, R53, R52, R52 ;  /* 0x0000003435347223 */ /* 0x000fe40000010034 */
.L_x_23:
[----:B------:R-:W-:Y:S05]  /*1670*/  BSYNC B0 ;  /* 0x0000000000007941 */ /* 0x000fea0003800000 */
.L_x_21:
[----:B------:R-:W-:Y:S01]  /*1680*/  FADD R0, R50, 1 ;  /* 0x3f80000032007421 */ /* 0x000fe20000000000 */
[----:B------:R-:W-:Y:S01]  /*1690*/  BAR.SYNC.DEFER_BLOCKING 0x0 ;  /* 0x0000000000007b1d */ /* 0x000fe20000010000 */
[----:B------:R-:W-:Y:S01]  /*16a0*/  FADD R52, R52, 1 ;  /* 0x3f80000034347421 */ /* 0x000fe20000000000 */
[----:B------:R-:W-:Y:S01]  /*16b0*/  FSETP.NAN.AND P4, PT, R31, R31, PT ;  /* 0x0000001f1f00720b */ /* 0x000fe20003f88000 */
[----:B------:R-:W-:Y:S01]  /*16c0*/  FMUL R0, R0, R51 ;  /* 0x0000003300007220 */ /* 0x000fe20000400000 */
[----:B------:R-:W-:Y:S01]  /*16d0*/  FADD R51, R47, 1 ;  /* 0x3f8000002f337421 */ /* 0x000fe20000000000 */
[----:B------:R-:W-:Y:S01]  /*16e0*/  FMUL R47, R52, R49 ;  /* 0x00000031342f7220 */ /* 0x000fe20000400000 */
[----:B------:R-:W-:Y:S01]  /*16f0*/  FADD R15, R15, 1 ;  /* 0x3f8000000f0f7421 */ /* 0x000fe20000000000 */
[----:B------:R-:W-:Y:S01]  /*1700*/  FADD R12, R12, 1 ;  /* 0x3f8000000c0c7421 */ /* 0x000fe20000000000 */
[----:B------:R-:W-:Y:S01]  /*1710*/  FSETP.GEU.AND P5, PT, R31, R0, PT ;  /* 0x000000001f00720b */ /* 0x000fe20003fae000 */
[----:B------:R-:W-:Y:S01]  /*1720*/  FMUL R49, R51, R48 ;  /* 0x0000003033317220 */ /* 0x000fe20000400000 */
[----:B------:R-:W-:Y:S01]  /*1730*/  FSETP.GEU.AND P6, PT, R30, R47, PT ;  /* 0x0000002f1e00720b */ /* 0x000fe20003fce000 */
[----:B------:R-:W-:Y:S01]  /*1740*/  FMUL R46, R15, R46 ;  /* 0x0000002e0f2e7220 */ /* 0x000fe20000400000 */
[C---:B------:R-:W-:Y:S01]  /*1750*/  FSEL R50, R31.reuse, R0, !P5 ;  /* 0x000000001f327208 */ /* 0x040fe20006800000 */
[----:B------:R-:W-:Y:S01]  /*1760*/  FMUL R45, R12, R45 ;  /* 0x0000002d0c2d7220 */ /* 0x000fe20000400000 */
[----:B------:R-:W-:Y:S01]  /*1770*/  FSEL R51, R30, R47, !P6 ;  /* 0x0000002f1e337208 */ /* 0x000fe20007000000 */
[----:B------:R-:W-:Y:S01]  /*1780*/  UPLOP3.LUT UP0, UPT, UPT, UPT, UPT, 0x40, 0x0 ;  /* 0x000000000000789c */ /* 0x000fe20003f0e870 */
[----:B------:R-:W-:-:S02]  /*1790*/  @P0 FSEL R31, R31, R50, P4 ;  /* 0x000000321f1f0208 */ /* 0x000fc40002000000 */
[CC--:B------:R-:W-:Y:S02]  /*17a0*/  FSETP.GEU.AND P4, PT, R32.reuse, R49.reuse, PT ;  /* 0x000000312000720b */ /* 0x0c0fe40003f8e000 */
[C---:B------:R-:W-:Y:S02]  /*17b0*/  FSETP.NAN.AND P6, PT, R32.reuse, R32, PT ;  /* 0x000000202000720b */ /* 0x040fe40003fc8000 */
[----:B------:R-:W-:Y:S02]  /*17c0*/  FSEL R15, R32, R49, !P4 ;  /* 0x00000031200f7208 */ /* 0x000fe40006000000 */
[----:B------:R-:W-:Y:S01]  /*17d0*/  FSETP.NAN.AND P5, PT, R30, R30, PT ;  /* 0x0000001e1e00720b */ /* 0x000fe20003fa8000 */
[----:B------:R-:W-:Y:S01]  /*17e0*/  STS.128 [R22.X4], R4 ;  /* 0x0000000416007388 */ /* 0x000fe20000004c00 */
[----:B------:R-:W-:Y:S01]  /*17f0*/  @P0 FSEL R32, R32, R15, P6 ;  /* 0x0000000f20200208 */ /* 0x000fe20003000000 */
[----:B------:R-:W-:Y:S01]  /*1800*/  FADD R15, R14, 1 ;  /* 0x3f8000000e0f7421 */ /* 0x000fe20000000000 */
[----:B------:R-:W-:Y:S01]  /*1810*/  @P0 FSEL R30, R30, R51, P5 ;  /* 0x000000331e1e0208 */ /* 0x000fe20002800000 */
[----:B------:R0:W-:Y:S04]  /*1820*/  STS.128 [R22.X4+0x10], R8 ;  /* 0x0000100816007388 */ /* 0x0001e80000004c00 */
[----:B------:R-:W-:Y:S01]  /*1830*/  BAR.SYNC.DEFER_BLOCKING 0x0 ;  /* 0x0000000000007b1d */ /* 0x000fe20000010000 */
[----:B------:R-:W-:Y:S01]  /*1840*/  FSETP.GEU.AND P6, PT, R33, R46, PT ;  /* 0x0000002e2100720b */ /* 0x000fe20003fce000 */
[----:B------:R-:W-:Y:S01]  /*1850*/  FMUL R15, R15, R44 ;  /* 0x0000002c0f0f7220 */ /* 0x000fe20000400000 */
[----:B------:R-:W-:-:S02]  /*1860*/  FSETP.GEU.AND P5, PT, R28, R45, PT ;  /* 0x0000002d1c00720b */ /* 0x000fc40003fae000 */
[C---:B------:R-:W-:Y:S02]  /*1870*/  FSEL R12, R33.reuse, R46, !P6 ;  /* 0x0000002e210c7208 */ /* 0x040fe40007000000 */
[C---:B------:R-:W-:Y:S02]  /*1880*/  FSETP.NAN.AND P6, PT, R28.reuse, R28, PT ;  /* 0x0000001c1c00720b */ /* 0x040fe40003fc8000 */
[C---:B------:R-:W-:Y:S02]  /*1890*/  FSEL R51, R28.reuse, R45, !P5 ;  /* 0x0000002d1c337208 */ /* 0x040fe40006800000 */
[----:B------:R-:W-:Y:S01]  /*18a0*/  FSETP.NAN.AND P4, PT, R33, R33, PT ;  /* 0x000000212100720b */ /* 0x000fe20003f88000 */
[----:B0-----:R-:W-:Y:S01]  /*18b0*/  IMAD.WIDE R10, R17, R2, c[0x0][0x188] ;  /* 0x00006200110a7625 */ /* 0x001fe200078e0202 */
[----:B------:R-:W-:Y:S02]  /*18c0*/  @P0 FSEL R28, R28, R51, P6 ;  /* 0x000000331c1c0208 */ /* 0x000fe40003000000 */
[----:B------:R-:W-:-:S02]  /*18d0*/  FSETP.GT.AND P6, PT, R29, R45, PT ;  /* 0x0000002d1d00720b */ /* 0x000fc40003fc4000 */
[----:B------:R-:W-:Y:S01]  /*18e0*/  @P0 FSEL R33, R33, R12, P4 ;  /* 0x0000000c21210208 */ /* 0x000fe20002000000 */
[----:B------:R-:W-:Y:S01]  /*18f0*/  FADD R12, R13, 1 ;  /* 0x3f8000000d0c7421 */ /* 0x000fe20000000000 */
[----:B------:R-:W-:Y:S02]  /*1900*/  FSETP.GEU.AND P5, PT, R40, R15, PT ;  /* 0x0000000f2800720b */ /* 0x000fe40003fae000 */
[C---:B------:R-:W-:Y:S01]  /*1910*/  FSETP.NAN.AND P4, PT, R29.reuse, R29, PT ;  /* 0x0000001d1d00720b */ /* 0x040fe20003f88000 */
[----:B------:R-:W-:Y:S01]  /*1920*/  FMUL R44, R12, R19 ;  /* 0x000000130c2c7220 */ /* 0x000fe20000400000 */
[----:B------:R-:W-:Y:S01]  /*1930*/  FSEL R14, R29, R45, P6 ;  /* 0x0000002d1d0e7208 */ /* 0x000fe20003000000 */
[----:B------:R-:W-:Y:S01]  /*1940*/  FADD R19, R16, 1 ;  /* 0x3f80000010137421 */ /* 0x000fe20000000000 */
[C---:B------:R-:W-:Y:S02]  /*1950*/  FSEL R5, R40.reuse, R15, !P5 ;  /* 0x0000000f28057208 */ /* 0x040fe40006800000 */
[----:B------:R-:W-:Y:S01]  /*1960*/  FSETP.NAN.AND P6, PT, R40, R40, PT ;  /* 0x000000282800720b */ /* 0x000fe20003fc8000 */
[----:B------:R-:W-:Y:S01]  /*1970*/  FMUL R18, R19, R18 ;  /* 0x0000001213127220 */ /* 0x000fe20000400000 */
[----:B------:R-:W-:-:S02]  /*1980*/  @P0 FSEL R29, R29, R14, P4 ;  /* 0x0000000e1d1d0208 */ /* 0x000fc40002000000 */
[----:B------:R-:W-:Y:S02]  /*1990*/  FSETP.GT.AND P4, PT, R38, R15, PT ;  /* 0x0000000f2600720b */ /* 0x000fe40003f84000 */
[----:B------:R-:W-:Y:S02]  /*19a0*/  @P0 FSEL R40, R40, R5, P6 ;  /* 0x0000000528280208 */ /* 0x000fe40003000000 */
[----:B------:R-:W-:Y:S01]  /*19b0*/  FSEL R45, R38, R15, P4 ;  /* 0x0000000f262d7208 */ /* 0x000fe20002000000 */
[----:B------:R-:W0:Y:S01]  /*19c0*/  LDS.128 R4, [R21.X4] ;  /* 0x0000000015047984 */ /* 0x000e220000004c00 */
[-C--:B------:R-:W-:Y:S02]  /*19d0*/  FSETP.GEU.AND P6, PT, R41, R44.reuse, PT ;  /* 0x0000002c2900720b */ /* 0x080fe40003fce000 */
[-C--:B------:R-:W-:Y:S01]  /*19e0*/  FSETP.GT.AND P4, PT, R39, R44.reuse, PT ;  /* 0x0000002c2700720b */ /* 0x080fe20003f84000 */
[----:B------:R-:W1:Y:S01]  /*19f0*/  LDS.128 R12, [R21.X4+0x4000] ;  /* 0x00400000150c7984 */ /* 0x000e620000004c00 */
[----:B------:R-:W-:-:S02]  /*1a00*/  FSEL R16, R41, R44, !P6 ;  /* 0x0000002c29107208 */ /* 0x000fc40007000000 */
[C---:B------:R-:W-:Y:S02]  /*1a10*/  FSETP.NAN.AND P5, PT, R39.reuse, R39, PT ;  /* 0x000000272700720b */ /* 0x040fe40003fa8000 */
[----:B------:R-:W-:Y:S02]  /*1a20*/  FSEL R44, R39, R44, P4 ;  /* 0x0000002c272c7208 */ /* 0x000fe40002000000 */
[----:B------:R-:W-:Y:S02]  /*1a30*/  FSETP.NAN.AND P4, PT, R41, R41, PT ;  /* 0x000000292900720b */ /* 0x000fe40003f88000 */
[----:B------:R-:W-:Y:S02]  /*1a40*/  FSETP.NAN.AND P6, PT, R38, R38, PT ;  /* 0x000000262600720b */ /* 0x000fe40003fc8000 */
[----:B------:R-:W-:Y:S02]  /*1a50*/  @P0 FSEL R39, R39, R44, P5 ;  /* 0x0000002c27270208 */ /* 0x000fe40002800000 */
[----:B------:R-:W-:-:S02]  /*1a60*/  FSETP.GT.AND P5, PT, R35, R0, PT ;  /* 0x000000002300720b */ /* 0x000fc40003fa4000 */
[----:B------:R-:W-:Y:S02]  /*1a70*/  @P0 FSEL R41, R41, R16, P4 ;  /* 0x0000001029290208 */ /* 0x000fe40002000000 */
[----:B------:R-:W-:Y:S02]  /*1a80*/  @P0 FSEL R38, R38, R45, P6 ;  /* 0x0000002d26260208 */ /* 0x000fe40003000000 */
[C---:B------:R-:W-:Y:S02]  /*1a90*/  FSETP.GT.AND P4, PT, R34.reuse, R47, PT ;  /* 0x0000002f2200720b */ /* 0x040fe40003f84000 */
[C---:B------:R-:W-:Y:S01]  /*1aa0*/  FSETP.NAN.AND P6, PT, R35.reuse, R35, PT ;  /* 0x000000232300720b */ /* 0x040fe20003fc8000 */
[----:B------:R-:W-:Y:S01]  /*1ab0*/  IMAD.MOV.U32 R44, RZ, RZ, R38 ;  /* 0x000000ffff2c7224 */ /* 0x000fe200078e0026 */
[----:B------:R-:W-:Y:S02]  /*1ac0*/  FSEL R0, R35, R0, P5 ;  /* 0x0000000023007208 */ /* 0x000fe40002800000 */
[----:B------:R-:W-:-:S02]  /*1ad0*/  FSEL R47, R34, R47, P4 ;  /* 0x0000002f222f7208 */ /* 0x000fc40002000000 */
[----:B------:R-:W-:Y:S01]  /*1ae0*/  @P0 FSEL R35, R35, R0, P6 ;  /* 0x0000000023230208 */ /* 0x000fe20003000000 */
[----:B------:R-:W-:Y:S01]  /*1af0*/  IMAD.MOV.U32 R0, RZ, RZ, R39 ;  /* 0x000000ffff007224 */ /* 0x000fe200078e0027 */
[-C--:B------:R-:W-:Y:S02]  /*1b00*/  FSETP.GT.AND P4, PT, R36, R49.reuse, PT ;  /* 0x000000312400720b */ /* 0x080fe40003f84000 */
[----:B------:R-:W-:Y:S01]  /*1b10*/  FSETP.GEU.AND P6, PT, R42, R18, PT ;  /* 0x000000122a00720b */ /* 0x000fe20003fce000 */
[----:B------:R-:W-:Y:S01]  /*1b20*/  IMAD.MOV.U32 R48, RZ, RZ, R35 ;  /* 0x000000ffff307224 */ /* 0x000fe200078e0023 */
[----:B------:R-:W-:Y:S02]  /*1b30*/  FSEL R49, R36, R49, P4 ;  /* 0x0000003124317208 */ /* 0x000fe40002000000 */
[C---:B------:R-:W-:Y:S02]  /*1b40*/  FSETP.NAN.AND P4, PT, R42.reuse, R42, PT ;  /* 0x0000002a2a00720b */ /* 0x040fe40003f88000 */
[----:B------:R-:W-:-:S02]  /*1b50*/  FSEL R9, R42, R18, !P6 ;  /* 0x000000122a097208 */ /* 0x000fc40007000000 */
[----:B------:R-:W-:Y:S02]  /*1b60*/  FSETP.NAN.AND P5, PT, R34, R34, PT ;  /* 0x000000222200720b */ /* 0x000fe40003fa8000 */
[----:B------:R-:W-:Y:S01]  /*1b70*/  @P0 FSEL R42, R42, R9, P4 ;  /* 0x000000092a2a0208 */ /* 0x000fe20002000000 */
[----:B------:R-:W-:Y:S01]  /*1b80*/  IMAD.WIDE R8, R43, R2, c[0x0][0x188] ;  /* 0x000062002b087625 */ /* 0x000fe200078e0202 */
[----:B------:R-:W-:Y:S02]  /*1b90*/  @P0 FSEL R34, R34, R47, P5 ;  /* 0x0000002f22220208 */ /* 0x000fe40002800000 */
[C---:B------:R-:W-:Y:S01]  /*1ba0*/  FSETP.NAN.AND P5, PT, R36.reuse, R36, PT ;  /* 0x000000242400720b */ /* 0x040fe20003fa8000 */
[----:B------:R-:W-:Y:S01]  /*1bb0*/  IMAD.MOV.U32 R43, RZ, RZ, 0x2000 ;  /* 0x00002000ff2b7424 */ /* 0x000fe200078e00ff */
[----:B0-----:R0:W-:Y:S01]  /*1bc0*/  @!P2 STG.E.128 [R8.64], R4 ;  /* 0x000000040800a986 */ /* 0x0011e2000c101d06 */
[----:B------:R-:W-:Y:S02]  /*1bd0*/  FSETP.GT.AND P6, PT, R37, R46, PT ;  /* 0x0000002e2500720b */ /* 0x000fe40003fc4000 */
[----:B------:R-:W-:Y:S01]  /*1be0*/  @P0 FSEL R36, R36, R49, P5 ;  /* 0x0000003124240208 */ /* 0x000fe20002800000 */
[----:B-1----:R0:W-:Y:S01]  /*1bf0*/  @P1 STG.E.128 [R10.64], R12 ;  /* 0x0000000c0a001986 */ /* 0x0021e2000c101d06 */
[----:B------:R-:W-:Y:S01]  /*1c00*/  FSETP.GT.AND P5, PT, R27, R18, PT ;  /* 0x000000121b00720b */ /* 0x000fe20003fa4000 */
[----:B------:R-:W-:Y:S01]  /*1c10*/  IMAD.MOV.U32 R49, RZ, RZ, R29 ;  /* 0x000000ffff317224 */ /* 0x000fe200078e001d */
[----:B------:R-:W-:Y:S01]  /*1c20*/  FSEL R46, R37, R46, P6 ;  /* 0x0000002e252e7208 */ /* 0x000fe20003000000 */
[----:B------:R-:W-:Y:S01]  /*1c30*/  IMAD.MOV.U32 R47, RZ, RZ, R36 ;  /* 0x000000ffff2f7224 */ /* 0x000fe200078e0024 */
[----:B------:R-:W-:-:S02]  /*1c40*/  FSEL R18, R27, R18, P5 ;  /* 0x000000121b127208 */ /* 0x000fc40002800000 */
[----:B------:R-:W-:Y:S02]  /*1c50*/  FSETP.NAN.AND P5, PT, R37, R37, PT ;  /* 0x000000252500720b */ /* 0x000fe40003fa8000 */
[----:B------:R-:W-:Y:S02]  /*1c60*/  FSETP.NAN.AND P4, PT, R27, R27, PT ;  /* 0x0000001b1b00720b */ /* 0x000fe40003f88000 */
[----:B------:R-:W-:Y:S02]  /*1c70*/  @P0 FSEL R37, R37, R46, P5 ;  /* 0x0000002e25250208 */ /* 0x000fe40002800000 */
[----:B------:R-:W-:Y:S02]  /*1c80*/  @P0 FSEL R27, R27, R18, P4 ;  /* 0x000000121b1b0208 */ /* 0x000fe40002000000 */
[----:B------:R-:W-:Y:S01]  /*1c90*/  MOV R45, R28 ;  /* 0x0000001c002d7202 */ /* 0x000fe20000000f00 */
[----:B------:R-:W-:Y:S01]  /*1ca0*/  IMAD.MOV.U32 R46, RZ, RZ, R37 ;  /* 0x000000ffff2e7224 */ /* 0x000fe200078e0025 */
[----:B------:R-:W-:Y:S01]  /*1cb0*/  MOV R50, R34 ;  /* 0x0000002200327202 */ /* 0x000fe20000000f00 */
[----:B0-----:R-:W-:Y:S01]  /*1cc0*/  @!P3 CALL.REL.NOINC `(.L_x_24) ;  /* 0x000000100000b944 */ /* 0x001fe20003c00000 */
[----:B------:R-:W-:Y:S05]  /*1cd0*/  BRA `(.L_x_25) ;  /* 0xffffe68000007947 */ /* 0x000fea000383ffff */
.L_x_24:
[----:B------:R-:W-:Y:S01]  /*1ce0*/  BAR.SYNC.DEFER_BLOCKING 0x0 ;  /* 0x0000000000007b1d */ /* 0x000fe20000010000 */
[----:B------:R-:W-:-:S02]  /*1cf0*/  FSETP.NAN.AND P0, PT, R42, R42, PT ;  /* 0x0000002a2a00720b */ /* 0x000fc40003f08000 */
[CC--:B------:R-:W-:Y:S02]  /*1d00*/  FSETP.GEU.AND P1, PT, R42.reuse, R45.reuse, PT ;  /* 0x0000002d2a00720b */ /* 0x0c0fe40003f2e000 */
[C---:B------:R-:W-:Y:S01]  /*1d10*/  FSEL R45, R42.reuse, R45, P0 ;  /* 0x0000002d2a2d7208 */ /* 0x040fe20000000000 */
[----:B------:R-:W-:Y:S02]  /*1d20*/  UMOV UR4, URZ ;  /* 0x0000003f00047c82 */ /* 0x000fe40008000000 */
[----:B------:R-:W-:Y:S01]  /*1d30*/  UMOV UR5, URZ ;  /* 0x0000003f00057c82 */ /* 0x000fe20008000000 */
[----:B------:R-:W-:-:S04]  /*1d40*/  FSEL R42, R42, R45, !P1 ;  /* 0x0000002d2a2a7208 */ /* 0x000fc80004800000 */
[C---:B------:R-:W-:Y:S02]  /*1d50*/  FSETP.GEU.AND P1, PT, R42.reuse, R41, PT ;  /* 0x000000292a00720b */ /* 0x040fe40003f2e000 */
[----:B------:R-:W-:-:S11]  /*1d60*/  FSETP.NAN.AND P0, PT, R42, R42, PT ;  /* 0x0000002a2a00720b */ /* 0x000fd60003f08000 */
[----:B------:R-:W-:-:S04]  /*1d70*/  @P1 FSEL R42, R42, R41, P0 ;  /* 0x000000292a2a1208 */ /* 0x000fc80000000000 */
        /* <DEDUP_REMOVED lines=15> */
[C---:B------:R-:W-:Y:S01]  /*1e70*/  FSETP.NAN.AND P0, PT, R42.reuse, R42, PT ;  /* 0x0000002a2a00720b */ /* 0x040fe20003f08000 */
[----:B------:R-:W0:Y:S02]  /*1e80*/  SHFL.BFLY PT, R5, R42, 0x10, 0x1f ;  /* 0x0e001f002a057f89 */ /* 0x000e2400000e0000 */
[----:B0-----:R-:W-:-:S10]  /*1e90*/  FSETP.GEU.AND P1, PT, R42, R5, PT ;  /* 0x000000052a00720b */ /* 0x001fd40003f2e000 */
[----:B------:R-:W-:-:S04]  /*1ea0*/  @!P0 FSEL R42, R42, R5, !P1 ;  /* 0x000000052a2a8208 */ /* 0x000fc80004800000 */
[C---:B------:R-:W-:Y:S01]  /*1eb0*/  FSETP.NAN.AND P0, PT, R42.reuse, R42, PT ;  /* 0x0000002a2a00720b */ /* 0x040fe20003f08000 */
[----:B------:R-:W0:Y:S02]  /*1ec0*/  SHFL.BFLY PT, R5, R42, 0x8, 0x1f ;  /* 0x0d001f002a057f89 */ /* 0x000e2400000e0000 */
[----:B0-----:R-:W-:-:S13]  /*1ed0*/  FSETP.GEU.AND P1, PT, R42, R5, PT ;  /* 0x000000052a00720b */ /* 0x001fda0003f2e000 */
[----:B------:R-:W-:-:S04]  /*1ee0*/  @P1 FSEL R42, R42, R5, P0 ;  /* 0x000000052a2a1208 */ /* 0x000fc80000000000 */
[C---:B------:R-:W-:Y:S01]  /*1ef0*/  FSETP.NAN.AND P0, PT, R42.reuse, R42, PT ;  /* 0x0000002a2a00720b */ /* 0x040fe20003f08000 */
[----:B------:R-:W0:Y:S02]  /*1f00*/  SHFL.BFLY PT, R5, R42, 0x4, 0x1f ;  /* 0x0c801f002a057f89 */ /* 0x000e2400000e0000 */
[----:B0-----:R-:W-:-:S13]  /*1f10*/  FSETP.GEU.AND P1, PT, R42, R5, PT ;  /* 0x000000052a00720b */ /* 0x001fda0003f2e000 */
[----:B------:R-:W-:Y:S02]  /*1f20*/  @P1 FSEL R42, R42, R5, P0 ;  /* 0x000000052a2a1208 */ /* 0x000fe40000000000 */
[C---:B------:R-:W-:Y:S02]  /*1f30*/  FSETP.NAN.AND P1, PT, R27.reuse, R27, PT ;  /* 0x0000001b1b00720b */ /* 0x040fe40003f28000 */
[CC--:B------:R-:W-:Y:S01]  /*1f40*/  FSETP.GT.AND P0, PT, R27.reuse, R49.reuse, PT ;  /* 0x000000311b00720b */ /* 0x0c0fe20003f04000 */
[----:B------:R-:W0:Y:S01]  /*1f50*/  SHFL.BFLY PT, R5, R42, 0x2, 0x1f ;  /* 0x0c401f002a057f89 */ /* 0x000e2200000e0000 */
[----:B------:R-:W-:-:S04]  /*1f60*/  FSEL R4, R27, R49, P1 ;  /* 0x000000311b047208 */ /* 0x000fc80000800000 */
[----:B------:R-:W-:Y:S02]  /*1f70*/  FSEL R27, R27, R4, P0 ;  /* 0x000000041b1b7208 */ /* 0x000fe40000000000 */
[C---:B------:R-:W-:Y:S01]  /*1f80*/  FSETP.NAN.AND P0, PT, R42.reuse, R42, PT ;  /* 0x0000002a2a00720b */ /* 0x040fe20003f08000 */
[----:B------:R-:W1:Y:S01]  /*1f90*/  S2R R4, SR_TID.X ;  /* 0x0000000000047919 */ /* 0x000e620000002100 */
[----:B------:R-:W-:Y:S02]  /*1fa0*/  FSETP.GT.AND P1, PT, R27, R0, PT ;  /* 0x000000001b00720b */ /* 0x000fe40003f24000 */
[----:B0-----:R-:W-:-:S13]  /*1fb0*/  FSETP.GEU.AND P3, PT, R42, R5, PT ;  /* 0x000000052a00720b */ /* 0x001fda0003f6e000 */
[----:B------:R-:W-:Y:S02]  /*1fc0*/  @P3 FSEL R42, R42, R5, P0 ;  /* 0x000000052a2a3208 */ /* 0x000fe40000000000 */
[C---:B------:R-:W-:Y:S02]  /*1fd0*/  FSETP.NAN.AND P0, PT, R27.reuse, R27, PT ;  /* 0x0000001b1b00720b */ /* 0x040fe40003f08000 */
[----:B------:R-:W-:Y:S01]  /*1fe0*/  FSETP.NAN.AND P3, PT, R42, R42, PT ;  /* 0x0000002a2a00720b */ /* 0x000fe20003f68000 */
[----:B------:R-:W0:Y:S01]  /*1ff0*/  SHFL.BFLY PT, R5, R42, 0x1, 0x1f ;  /* 0x0c201f002a057f89 */ /* 0x000e2200000e0000 */
[----:B------:R-:W-:Y:S02]  /*2000*/  @!P1 FSEL R27, R27, R0, P0 ;  /* 0x000000001b1b9208 */ /* 0x000fe40000000000 */
[----:B-1----:R-:W-:Y:S02]  /*2010*/  SHF.R.U32.HI R0, RZ, 0x3, R4 ;  /* 0x00000003ff007819 */ /* 0x002fe40000011604 */
[----:B------:R-:W-:-:S02]  /*2020*/  FSETP.GT.AND P0, PT, R27, R44, PT ;  /* 0x0000002c1b00720b */ /* 0x000fc40003f04000 */
[----:B------:R-:W-:-:S11]  /*2030*/  FSETP.NAN.AND P1, PT, R27, R27, PT ;  /* 0x0000001b1b00720b */ /* 0x000fd60003f28000 */
[----:B------:R-:W-:Y:S02]  /*2040*/  @!P0 FSEL R27, R27, R44, P1 ;  /* 0x0000002c1b1b8208 */ /* 0x000fe40000800000 */
[----:B------:R-:W-:Y:S02]  /*2050*/  LOP3.LUT P0, RZ, R4, 0x1f, RZ, 0xc0, !PT ;  /* 0x0000001f04ff7812 */ /* 0x000fe4000780c0ff */
[C---:B------:R-:W-:Y:S02]  /*2060*/  FSETP.GT.AND P4, PT, R27.reuse, R46, PT ;  /* 0x0000002e1b00720b */ /* 0x040fe40003f84000 */
[----:B0-----:R-:W-:Y:S02]  /*2070*/  FSETP.GEU.AND P6, PT, R42, R5, PT ;  /* 0x000000052a00720b */ /* 0x001fe40003fce000 */
[----:B------:R-:W-:Y:S02]  /*2080*/  ISETP.GE.AND P1, PT, R4, 0x20, PT ;  /* 0x000000200400780c */ /* 0x000fe40003f26270 */
[----:B------:R-:W-:-:S07]  /*2090*/  FSETP.NAN.AND P5, PT, R27, R27, PT ;  /* 0x0000001b1b00720b */ /* 0x000fce0003fa8000 */
[----:B------:R-:W-:Y:S02]  /*20a0*/  @!P4 FSEL R27, R27, R46, P5 ;  /* 0x0000002e1b1bc208 */ /* 0x000fe40002800000 */
[----:B------:R-:W-:Y:S02]  /*20b0*/  @P6 SEL R42, R42, R5, P3 ;  /* 0x000000052a2a6207 */ /* 0x000fe40001800000 */
[----:B------:R-:W-:Y:S02]  /*20c0*/  LOP3.LUT R5, R0, 0x7c, RZ, 0xc0, !PT ;  /* 0x0000007c00057812 */ /* 0x000fe400078ec0ff */
[C---:B------:R-:W-:Y:S02]  /*20d0*/  FSETP.GT.AND P3, PT, R27.reuse, R47, PT ;  /* 0x0000002f1b00720b */ /* 0x040fe40003f64000 */
[C---:B------:R-:W-:Y:S01]  /*20e0*/  FSETP.NAN.AND P4, PT, R27.reuse, R27, PT ;  /* 0x0000001b1b00720b */ /* 0x040fe20003f88000 */
[----:B------:R-:W-:Y:S04]  /*20f0*/  @!P0 STS [R5], R42 ;  /* 0x0000002a05008388 */ /* 0x000fe80000000800 */
[----:B------:R-:W-:Y:S06]  /*2100*/  BAR.SYNC.DEFER_BLOCKING 0x0 ;  /* 0x0000000000007b1d */ /* 0x000fec0000010000 */
[----:B------:R-:W-:-:S04]  /*2110*/  @!P3 FSEL R27, R27, R47, P4 ;  /* 0x0000002f1b1bb208 */ /* 0x000fc80002000000 */
[C---:B------:R-:W-:Y:S02]  /*2120*/  FSETP.GT.AND P3, PT, R27.reuse, R48, PT ;  /* 0x000000301b00720b */ /* 0x040fe40003f64000 */
[----:B------:R-:W-:-:S11]  /*2130*/  FSETP.NAN.AND P4, PT, R27, R27, PT ;  /* 0x0000001b1b00720b */ /* 0x000fd60003f88000 */
[----:B------:R-:W-:Y:S01]  /*2140*/  @!P3 FSEL R27, R27, R48, P4 ;  /* 0x000000301b1bb208 */ /* 0x000fe20002000000 */
[----:B------:R-:W0:Y:S03]  /*2150*/  @!P1 LDS R2, [R4.X4] ;  /* 0x0000000004029984 */ /* 0x000e260000004800 */
[C---:B------:R-:W-:Y:S02]  /*2160*/  FSETP.GT.AND P3, PT, R27.reuse, R50, PT ;  /* 0x000000321b00720b */ /* 0x040fe40003f64000 */
[----:B------:R-:W-:-:S11]  /*2170*/  FSETP.NAN.AND P4, PT, R27, R27, PT ;  /* 0x0000001b1b00720b */ /* 0x000fd60003f88000 */
[----:B------:R-:W-:-:S04]  /*2180*/  @!P3 FSEL R27, R27, R50, P4 ;  /* 0x000000321b1bb208 */ /* 0x000fc80002000000 */
[----:B------:R-:W-:Y:S01]  /*2190*/  FSETP.NAN.AND P5, PT, R27, R27, PT ;  /* 0x0000001b1b00720b */ /* 0x000fe20003fa8000 */
[----:B------:R-:W-:Y:S04]  /*21a0*/  SHFL.BFLY PT, R0, R27, 0x10, 0x1f ;  /* 0x0e001f001b007f89 */ /* 0x000fe800000e0000 */
[----:B0-----:R-:W0:Y:S01]  /*21b0*/  SHFL.BFLY PT, R7, R2, 0x10, 0x1f ;  /* 0x0e001f0002077f89 */ /* 0x001e2200000e0000 */
[C---:B------:R-:W-:Y:S02]  /*21c0*/  FSETP.NAN.AND P3, PT, R2.reuse, R2, PT ;  /* 0x000000020200720b */ /* 0x040fe40003f68000 */
[----:B0-----:R-:W-:-:S04]  /*21d0*/  FSETP.GEU.AND P4, PT, R2, R7, PT ;  /* 0x000000070200720b */ /* 0x001fc80003f8e000 */
[C---:B------:R-:W-:Y:S02]  /*21e0*/  FSEL R7, R2.reuse, R7, !P4 ;  /* 0x0000000702077208 */ /* 0x040fe40006000000 */
[CC--:B------:R-:W-:Y:S02]  /*21f0*/  FSETP.GT.AND P4, PT, R27.reuse, R0.reuse, PT ;  /* 0x000000001b00720b */ /* 0x0c0fe40003f84000 */
[----:B------:R-:W-:Y:S02]  /*2200*/  FSEL R7, R2, R7, P3 ;  /* 0x0000000702077208 */ /* 0x000fe40001800000 */
[----:B------:R-:W-:Y:S02]  /*2210*/  @!P5 FSEL R27, R27, R0, P4 ;  /* 0x000000001b1bd208 */ /* 0x000fe40002000000 */
[----:B------:R-:W-:Y:S01]  /*2220*/  FSETP.NAN.AND P3, PT, R7, R7, PT ;  /* 0x000000070700720b */ /* 0x000fe20003f68000 */
[----:B------:R-:W0:Y:S01]  /*2230*/  SHFL.BFLY PT, R0, R7, 0x8, 0x1f ;  /* 0x0d001f0007007f89 */ /* 0x000e2200000e0000 */
[----:B------:R-:W-:-:S03]  /*2240*/  FSETP.NAN.AND P5, PT, R27, R27, PT ;  /* 0x0000001b1b00720b */ /* 0x000fc60003fa8000 */
[----:B------:R-:W1:Y:S01]  /*2250*/  SHFL.BFLY PT, R2, R27, 0x8, 0x1f ;  /* 0x0d001f001b027f89 */ /* 0x000e6200000e0000 */
[----:B0-----:R-:W-:Y:S02]  /*2260*/  FSETP.GEU.AND P6, PT, R7, R0, PT ;  /* 0x000000000700720b */ /* 0x001fe40003fce000 */
[----:B-1----:R-:W-:-:S11]  /*2270*/  FSETP.GT.AND P4, PT, R27, R2, PT ;  /* 0x000000021b00720b */ /* 0x002fd60003f84000 */
[----:B------:R-:W-:Y:S02]  /*2280*/  @P6 FSEL R7, R7, R0, P3 ;  /* 0x0000000007076208 */ /* 0x000fe40001800000 */
[----:B------:R-:W-:-:S03]  /*2290*/  @!P4 FSEL R27, R27, R2, P5 ;  /* 0x000000021b1bc208 */ /* 0x000fc60002800000 */
[----:B------:R-:W0:Y:S01]  /*22a0*/  SHFL.BFLY PT, R0, R7, 0x4, 0x1f ;  /* 0x0c801f0007007f89 */ /* 0x000e2200000e0000 */
[----:B------:R-:W-:Y:S02]  /*22b0*/  FSETP.NAN.AND P3, PT, R7, R7, PT ;  /* 0x000000070700720b */ /* 0x000fe40003f68000 */
[----:B------:R-:W-:Y:S01]  /*22c0*/  FSETP.NAN.AND P5, PT, R27, R27, PT ;  /* 0x0000001b1b00720b */ /* 0x000fe20003fa8000 */
        /* <DEDUP_REMOVED lines=12> */
[----:B------:R-:W-:Y:S02]  /*2390*/  ISETP.LT.AND P3, PT, R4, 0x20, !P0 ;  /* 0x000000200400780c */ /* 0x000fe40004761270 */
[----:B------:R-:W-:Y:S01]  /*23a0*/  @!P4 FSEL R27, R27, R2, P5 ;  /* 0x000000021b1bc208 */ /* 0x000fe20002800000 */
[----:B------:R-:W0:Y:S01]  /*23b0*/  SHFL.BFLY PT, R0, R7, 0x1, 0x1f ;  /* 0x0c201f0007007f89 */ /* 0x000e2200000e0000 */
[----:B------:R-:W-:-:S03]  /*23c0*/  FSETP.NAN.AND P5, PT, R7, R7, PT ;  /* 0x000000070700720b */ /* 0x000fc60003fa8000 */
[----:B------:R-:W1:Y:S01]  /*23d0*/  SHFL.BFLY PT, R2, R27, 0x1, 0x1f ;  /* 0x0c201f001b027f89 */ /* 0x000e6200000e0000 */
[----:B0-----:R-:W-:Y:S02]  /*23e0*/  FSETP.GEU.AND P6, PT, R7, R0, PT ;  /* 0x000000000700720b */ /* 0x001fe40003fce000 */
[----:B-1----:R-:W-:-:S11]  /*23f0*/  FSETP.GT.AND P4, PT, R27, R2, PT ;  /* 0x000000021b00720b */ /* 0x002fd60003f84000 */
[----:B------:R-:W-:Y:S02]  /*2400*/  @P6 SEL R7, R7, R0, P5 ;  /* 0x0000000007076207 */ /* 0x000fe40002800000 */
[----:B------:R-:W-:-:S03]  /*2410*/  FSETP.NAN.AND P5, PT, R27, R27, PT ;  /* 0x0000001b1b00720b */ /* 0x000fc60003fa8000 */
[----:B------:R-:W-:Y:S01]  /*2420*/  @P3 STS [R4.X4], R7 ;  /* 0x0000000704003388 */ /* 0x000fe20000004800 */
[----:B------:R-:W-:-:S03]  /*2430*/  @!P4 SEL R27, R27, R2, P5 ;  /* 0x000000021b1bc207 */ /* 0x000fc60002800000 */
[----:B------:R-:W-:Y:S06]  /*2440*/  BAR.SYNC.DEFER_BLOCKING 0x0 ;  /* 0x0000000000007b1d */ /* 0x000fec0000010000 */
[----:B------:R-:W-:Y:S04]  /*2450*/  LDS R0, [RZ] ;  /* 0x00000000ff007984 */ /* 0x000fe80000000800 */
[----:B------:R-:W-:Y:S06]  /*2460*/  BAR.SYNC.DEFER_BLOCKING 0x0 ;  /* 0x0000000000007b1d */ /* 0x000fec0000010000 */
[----:B------:R-:W-:Y:S04]  /*2470*/  @!P0 STS [R5], R27 ;  /* 0x0000001b05008388 */ /* 0x000fe80000000800 */
[----:B------:R-:W-:Y:S06]  /*2480*/  BAR.SYNC.DEFER_BLOCKING 0x0 ;  /* 0x0000000000007b1d */ /* 0x000fec0000010000 */
[----:B------:R-:W0:Y:S04]  /*2490*/  @!P1 LDS R6, [R4.X4] ;  /* 0x0000000004069984 */ /* 0x000e280000004800 */
[----:B0-----:R-:W0:Y:S01]  /*24a0*/  SHFL.BFLY PT, R9, R6, 0x10, 0x1f ;  /* 0x0e001f0006097f89 */ /* 0x001e2200000e0000 */
[----:B------:R-:W-:-:S02]  /*24b0*/  FSETP.NAN.AND P1, PT, R6, R6, PT ;  /* 0x000000060600720b */ /* 0x000fc40003f28000 */
[----:B0-----:R-:W-:-:S04]  /*24c0*/  FSETP.GT.AND P0, PT, R6, R9, PT ;  /* 0x000000090600720b */ /* 0x001fc80003f04000 */
[----:B------:R-:W-:-:S04]  /*24d0*/  FSEL R9, R6, R9, P0 ;  /* 0x0000000906097208 */ /* 0x000fc80000000000 */
[----:B------:R-:W-:Y:S01]  /*24e0*/  FSEL R9, R6, R9, P1 ;  /* 0x0000000906097208 */ /* 0x000fe20000800000 */
[----:B------:R-:W-:-:S03]  /*24f0*/  IMAD.SHL.U32 R6, R26, 0x2, RZ ;  /* 0x000000021a067824 */ /* 0x000fc600078e00ff */
[C---:B------:R-:W-:Y:S01]  /*2500*/  FSETP.NAN.AND P1, PT, R9.reuse, R9, PT ;  /* 0x000000090900720b */ /* 0x040fe20003f28000 */
[----:B------:R-:W0:Y:S02]  /*2510*/  SHFL.BFLY PT, R2, R9, 0x8, 0x1f ;  /* 0x0d001f0009027f89 */ /* 0x000e2400000e0000 */
[----:B0-----:R-:W-:-:S13]  /*2520*/  FSETP.GT.AND P0, PT, R9, R2, PT ;  /* 0x000000020900720b */ /* 0x001fda0003f04000 */
[----:B------:R-:W-:-:S04]  /*2530*/  @!P0 FSEL R9, R9, R2, P1 ;  /* 0x0000000209098208 */ /* 0x000fc80000800000 */
        /* <DEDUP_REMOVED lines=11> */
[----:B------:R-:W-:Y:S02]  /*25f0*/  @!P0 SEL R9, R9, R2, P1 ;  /* 0x0000000209098207 */ /* 0x000fe40000800000 */
[----:B------:R-:W-:-:S03]  /*2600*/  FSETP.GE.AND P0, PT, R0, RZ, PT ;  /* 0x000000ff0000720b */ /* 0x000fc60003f06000 */
[----:B------:R0:W-:Y:S01]  /*2610*/  @P3 STS [R4.X4], R9 ;  /* 0x0000000904003388 */ /* 0x0001e20000004800 */
[----:B------:R-:W-:-:S03]  /*2620*/  FSEL R2, R0, RZ, !P0 ;  /* 0x000000ff00027208 */ /* 0x000fc60004000000 */
[----:B------:R-:W-:Y:S02]  /*2630*/  BAR.SYNC.DEFER_BLOCKING 0x0 ;  /* 0x0000000000007b1d */ /* 0x000fe40000010000 */
[----:B------:R-:W-:Y:S01]  /*2640*/  FADD R2, RZ, -R2 ;  /* 0x80000002ff027221 */ /* 0x000fe20000000000 */
[----:B0-----:R-:W-:-:S04]  /*2650*/  IMAD.MOV.U32 R9, RZ, RZ, 0x3e800000 ;  /* 0x3e800000ff097424 */ /* 0x001fc800078e00ff */
[----:B------:R-:W-:Y:S01]  /*2660*/  FSETP.NAN.AND P1, PT, R2, R2, PT ;  /* 0x000000020200720b */ /* 0x000fe20003f28000 */
[----:B------:R-:W0:Y:S02]  /*2670*/  LDS R5, [RZ] ;  /* 0x00000000ff057984 */ /* 0x000e240000000800 */
[C---:B0-----:R-:W-:Y:S02]  /*2680*/  FSETP.GTU.AND P0, PT, R5.reuse, RZ, PT ;  /* 0x000000ff0500720b */ /* 0x041fe40003f0c000 */
[C---:B------:R-:W-:Y:S02]  /*2690*/  F2FP.BF16.PACK_AB R0, R5.reuse, R0 ;  /* 0x000000000500723e */ /* 0x040fe400000010ff */
[----:B------:R-:W-:Y:S02]  /*26a0*/  FSEL R7, R5, RZ, P0 ;  /* 0x000000ff05077208 */ /* 0x000fe40000000000 */
[----:B------:R-:W-:Y:S02]  /*26b0*/  PRMT R10, R0, 0x7632, R10 ;  /* 0x00007632000a7816 */ /* 0x000fe4000000000a */
[----:B------:R-:W-:-:S04]  /*26c0*/  FSETP.GT.AND P0, PT, R2, R7, PT ;  /* 0x000000070200720b */ /* 0x000fc80003f04000 */
[----:B------:R-:W-:Y:S02]  /*26d0*/  @!P1 FSEL R2, R2, R7, P0 ;  /* 0x0000000702029208 */ /* 0x000fe40000000000 */
[----:B------:R-:W-:-:S03]  /*26e0*/  SHF.R.S32.HI R7, RZ, 0x1f, R26 ;  /* 0x0000001fff077819 */ /* 0x000fc6000001141a */
[----:B------:R-:W-:-:S05]  /*26f0*/  FMUL R8, R2, 0.0078740157186985015869 ;  /* 0x3c01020402087820 */ /* 0x000fca0000400000 */
[C---:B------:R-:W-:Y:S02]  /*2700*/  FSETP.GT.AND P0, PT, R8.reuse, 9.9999997473787516356e-06, PT ;  /* 0x3727c5ac0800780b */ /* 0x040fe40003f04000 */
[----:B------:R-:W-:-:S11]  /*2710*/  FSETP.NAN.AND P1, PT, R8, R8, PT ;  /* 0x000000080800720b */ /* 0x000fd60003f28000 */
[----:B------:R-:W-:Y:S02]  /*2720*/  @!P0 FSEL R8, R8, 9.9999997473787516356e-06, P1 ;  /* 0x3727c5ac08088808 */ /* 0x000fe40000800000 */
[----:B------:R-:W-:Y:S02]  /*2730*/  LOP3.LUT P0, RZ, R4, 0x3ff, RZ, 0xc0, !PT ;  /* 0x000003ff04ff7812 */ /* 0x000fe4000780c0ff */
[C---:B------:R-:W-:Y:S02]  /*2740*/  FSETP.GT.AND P1, PT, |R8|.reuse, 8.50705917302346158658e+37, PT ;  /* 0x7e8000000800780b */ /* 0x040fe40003f24200 */
[----:B------:R-:W-:Y:S02]  /*2750*/  FSETP.GEU.AND P3, PT, |R8|, 1.175494350822287508e-38, PT ;  /* 0x008000000800780b */ /* 0x000fe40003f6e200 */
[C---:B------:R-:W-:Y:S02]  /*2760*/  ISETP.LT.AND P0, PT, R26.reuse, 0xe10, !P0 ;  /* 0x00000e101a00780c */ /* 0x040fe40004701270 */
[----:B------:R-:W-:-:S02]  /*2770*/  SHF.L.U64.HI R26, R26, 0x1, R7 ;  /* 0x000000011a1a7819 */ /* 0x000fc40000010207 */
[C---:B------:R-:W-:Y:S02]  /*2780*/  IADD3 R4, P4, R6.reuse, c[0x0][0x190], RZ ;  /* 0x0000640006047a10 */ /* 0x040fe40007f9e0ff */
[----:B------:R-:W-:Y:S02]  /*2790*/  IADD3 R6, P5, R6, c[0x0][0x198], RZ ;  /* 0x0000660006067a10 */ /* 0x000fe40007fbe0ff */
[----:B------:R-:W-:Y:S01]  /*27a0*/  FSEL R9, R9, 1, P1 ;  /* 0x3f80000009097808 */ /* 0x000fe20000800000 */
[----:B------:R-:W-:Y:S01]  /*27b0*/  @P1 FMUL R8, R8, 0.25 ;  /* 0x3e80000008081820 */ /* 0x000fe20000400000 */
[C---:B------:R-:W-:Y:S02]  /*27c0*/  IADD3.X R5, R26.reuse, c[0x0][0x194], RZ, P4, !PT ;  /* 0x000065001a057a10 */ /* 0x040fe400027fe4ff */
[----:B------:R-:W-:Y:S01]  /*27d0*/  IADD3.X R7, R26, c[0x0][0x19c], RZ, P5, !PT ;  /* 0x000067001a077a10 */ /* 0x000fe20002ffe4ff */
[----:B------:R-:W-:Y:S01]  /*27e0*/  @!P3 FMUL R8, R8, 16777216 ;  /* 0x4b8000000808b820 */ /* 0x000fe20000400000 */
[----:B------:R-:W-:Y:S01]  /*27f0*/  @!P3 FMUL R9, R9, 16777216 ;  /* 0x4b8000000909b820 */ /* 0x000fe20000400000 */
[----:B------:R0:W-:Y:S02]  /*2800*/  @P0 STG.E.U16 [R4.64], R0 ;  /* 0x0000000004000986 */ /* 0x0001e4000c101506 */
[----:B------:R-:W1:Y:S02]  /*2810*/  MUFU.RCP R2, R8 ;  /* 0x0000000800027308 */ /* 0x000e640000001000 */
[----:B------:R0:W-:Y:S01]  /*2820*/  @P0 STG.E.U16 [R6.64], R10 ;  /* 0x0000000a06000986 */ /* 0x0001e2000c101506 */
[----:B------:R-:W-:Y:S01]  /*2830*/  PLOP3.LUT P0, PT, PT, PT, PT, 0x80, 0x0 ;  /* 0x000000000000781c */ /* 0x000fe20003f0f070 */
[----:B01----:R-:W-:-:S04]  /*2840*/  FMUL R2, R2, R9 ;  /* 0x0000000902027220 */ /* 0x003fc80000400000 */
.L_x_47:
[----:B0-----:R-:W-:Y:S01]  /*2850*/  LOP3.LUT R12, R22, UR4, RZ, 0xfc, !PT ;  /* 0x00000004160c7c12 */ /* 0x001fe2000f8efcff */
[----:B------:R-:W-:Y:S01]  /*2860*/  IMAD.MOV.U32 R17, RZ, RZ, 0x4 ;  /* 0x00000004ff117424 */ /* 0x000fe200078e00ff */
[----:B------:R-:W-:Y:S01]  /*2870*/  MOV R0, UR5 ;  /* 0x0000000500007c02 */ /* 0x000fe20008000f00 */
[----:B------:R-:W-:Y:S01]  /*2880*/  CS2R R8, SRZ ;  /* 0x0000000000087805 */ /* 0x000fe2000001ff00 */
[----:B------:R-:W-:Y:S01]  /*2890*/  ISETP.LT.U32.AND P1, PT, R12, 0x3000, PT ;  /* 0x000030000c00780c */ /* 0x000fe20003f21070 */
[----:B------:R-:W-:Y:S01]  /*28a0*/  IMAD.IADD R12, R23, 0x1, R12 ;  /* 0x00000001170c7824 */ /* 0x000fe200078e020c */
[----:B------:R-:W-:-:S02]  /*28b0*/  CS2R R10, SRZ ;  /* 0x00000000000a7805 */ /* 0x000fc4000001ff00 */
[----:B------:R-:W-:Y:S01]  /*28c0*/  ISETP.LT.U32.AND.EX P1, PT, R0, RZ, !P2, P1 ;  /* 0x000000ff0000720c */ /* 0x000fe20005721110 */
[----:B------:R-:W-:-:S12]  /*28d0*/  IMAD.WIDE R14, R12, R17, c[0x0][0x188] ;  /* 0x000062000c0e7625 */ /* 0x000fd800078e0211 */
[----:B------:R-:W2:Y:S01]  /*28e0*/  @P1 LDG.E.EF.128 R8, [R14.64] ;  /* 0x000000060e081981 */ /* 0x000ea2000c0e1d00 */
[----:B------:R-:W-:Y:S01]  /*28f0*/  IADD3 R16, R3, UR4, RZ ;  /* 0x0000000403107c10 */ /* 0x000fe2000fffe0ff */
[----:B------:R-:W-:Y:S01]  /*2900*/  CS2R R4, SRZ ;  /* 0x0000000000047805 */ /* 0x000fe2000001ff00 */
[----:B------:R-:W-:-:S03]  /*2910*/  CS2R R6, SRZ ;  /* 0x0000000000067805 */ /* 0x000fc6000001ff00 */
[----:B------:R-:W-:-:S05]  /*2920*/  IMAD.WIDE R16, R16, R17, c[0x0][0x188] ;  /* 0x0000620010107625 */ /* 0x000fca00078e0211 */
[----:B------:R0:W3:Y:S01]  /*2930*/  @P1 LDG.E.EF.128 R4, [R16.64] ;  /* 0x0000000610041981 */ /* 0x0000e2000c0e1d00 */
[----:B------:R-:W-:Y:S01]  /*2940*/  BSSY B0, `(.L_x_26) ;  /* 0x0000035000007945 */ /* 0x000fe20003800000 */
[----:B--2---:R-:W-:Y:S01]  /*2950*/  FMUL R13, R8, R8 ;  /* 0x00000008080d7220 */ /* 0x004fe20000400000 */
[----:B------:R-:W-:-:S03]  /*2960*/  FMUL R0, R9, R9 ;  /* 0x0000000909007220 */ /* 0x000fc60000400000 */
[----:B------:R-:W-:Y:S01]  /*2970*/  FMUL R13, R13, R8 ;  /* 0x000000080d0d7220 */ /* 0x000fe20000400000 */
[----:B------:R-:W-:-:S03]  /*2980*/  FMUL R0, R0, R9 ;  /* 0x0000000900007220 */ /* 0x000fc60000400000 */
[----:B------:R-:W-:Y:S01]  /*2990*/  FFMA R13, R13, 0.044714998453855514526, R8 ;  /* 0x3d3727130d0d7823 */ /* 0x000fe20000000008 */
[----:B0-----:R-:W-:-:S03]  /*29a0*/  FFMA R17, R0, 0.044714998453855514526, R9 ;  /* 0x3d37271300117823 */ /* 0x001fc60000000009 */
[----:B------:R-:W-:-:S04]  /*29b0*/  FMUL R19, R13, 0.79788458347320556641 ;  /* 0x3f4c422a0d137820 */ /* 0x000fc80000400000 */
[----:B------:R-:W-:-:S05]  /*29c0*/  FADD.FTZ R18, |R19|, -RZ ;  /* 0x800000ff13127221 */ /* 0x000fca0000010200 */
[----:B------:R-:W-:-:S13]  /*29d0*/  FSETP.GE.AND P4, PT, R18, 0.60000002384185791016, PT ;  /* 0x3f19999a1200780b */ /* 0x000fda0003f86000 */
[C---:B------:R-:W-:Y:S01]  /*29e0*/  @P4 FMUL R13, R18.reuse, 2.8853900432586669922 ;  /* 0x4038aa3b120d4820 */ /* 0x040fe20000400000 */
[----:B------:R-:W-:Y:S01]  /*29f0*/  @!P4 IMAD.MOV.U32 R16, RZ, RZ, 0x3c80f082 ;  /* 0x3c80f082ff10c424 */ /* 0x000fe200078e00ff */
[----:B------:R-:W-:Y:S01]  /*2a00*/  @!P4 FMUL R15, R19, R19 ;  /* 0x00000013130fc220 */ /* 0x000fe20000400000 */
[----:B------:R-:W-:Y:S01]  /*2a10*/  @P4 IMAD.MOV.U32 R21, RZ, RZ, 0x3f800000 ;  /* 0x3f800000ff154424 */ /* 0x000fe200078e00ff */
[----:B------:R-:W-:Y:S02]  /*2a20*/  @P4 FSETP.GE.AND P3, PT, R18, 9.010913848876953125, PT ;  /* 0x41102cb41200480b */ /* 0x000fe40003f66000 */
[----:B------:R-:W0:Y:S01]  /*2a30*/  @P4 MUFU.EX2 R13, R13 ;  /* 0x0000000d000d4308 */ /* 0x000e220000000800 */
[----:B------:R-:W-:-:S04]  /*2a40*/  @!P4 FFMA.FTZ R0, R15, R16, -0.052303962409496307373 ;  /* 0xbd563cae0f00c423 */ /* 0x000fc80000010010 */
[----:B------:R-:W-:-:S04]  /*2a50*/  @!P4 FFMA.FTZ R0, R15, R0, 0.1331529766321182251 ;  /* 0x3e0859410f00c423 */ /* 0x000fc80000010000 */
[----:B------:R-:W-:-:S04]  /*2a60*/  @!P4 FFMA.FTZ R0, R15, R0, -0.33332768082618713379 ;  /* 0xbeaaa9ed0f00c423 */ /* 0x000fc80000010000 */
[----:B------:R-:W-:Y:S01]  /*2a70*/  @!P4 FFMA.FTZ R0, R15, R0, RZ ;  /* 0x000000000f00c223 */ /* 0x000fe200000100ff */
[----:B0-----:R-:W-:-:S06]  /*2a80*/  @P4 FADD R14, R13, 1 ;  /* 0x3f8000000d0e4421 */ /* 0x001fcc0000000000 */
[----:B------:R-:W0:Y:S02]  /*2a90*/  @P4 MUFU.RCP R14, R14 ;  /* 0x0000000e000e4308 */ /* 0x000e240000001000 */
[----:B0-----:R-:W-:Y:S01]  /*2aa0*/  @P4 FFMA.FTZ R16, R14, -2, R21 ;  /* 0xc00000000e104823 */ /* 0x001fe20000010015 */
[----:B------:R-:W-:Y:S01]  /*2ab0*/  FMUL R21, R17, 0.79788458347320556641 ;  /* 0x3f4c422a11157820 */ /* 0x000fe20000400000 */
[----:B------:R-:W-:Y:S01]  /*2ac0*/  FMUL R17, R10, R10 ;  /* 0x0000000a0a117220 */ /* 0x000fe20000400000 */
[----:B------:R-:W-:Y:S02]  /*2ad0*/  FMUL R14, R11, R11 ;  /* 0x0000000b0b0e7220 */ /* 0x000fe40000400000 */
[----:B------:R-:W-:Y:S01]  /*2ae0*/  FADD.FTZ R18, |R21|, -RZ ;  /* 0x800000ff15127221 */ /* 0x000fe20000010200 */
[----:B------:R-:W-:Y:S01]  /*2af0*/  @P4 FSEL R16, R16, 1, !P3 ;  /* 0x3f80000010104808 */ /* 0x000fe20005800000 */
[----:B------:R-:W-:-:S03]  /*2b00*/  FMUL R17, R17, R10 ;  /* 0x0000000a11117220 */ /* 0x000fc60000400000 */
[----:B------:R-:W-:Y:S01]  /*2b10*/  FSETP.GE.AND P3, PT, R18, 0.60000002384185791016, PT ;  /* 0x3f19999a1200780b */ /* 0x000fe20003f66000 */
[----:B------:R-:W-:Y:S01]  /*2b20*/  FFMA R17, R17, 0.044714998453855514526, R10 ;  /* 0x3d37271311117823 */ /* 0x000fe2000000000a */
[----:B------:R-:W-:Y:S01]  /*2b30*/  @P4 LOP3.LUT R13, R16, 0x80000000, R19, 0xf8, !PT ;  /* 0x80000000100d4812 */ /* 0x000fe200078ef813 */
[----:B------:R-:W-:Y:S01]  /*2b40*/  @!P4 FFMA.FTZ R13, R19, R0, R19 ;  /* 0x00000000130dc223 */ /* 0x000fe20000010013 */
[----:B---3--:R-:W-:Y:S01]  /*2b50*/  FMUL R19, R4, R4 ;  /* 0x0000000404137220 */ /* 0x008fe20000400000 */
[----:B------:R-:W-:-:S08]  /*2b60*/  FMUL R16, R14, R11 ;  /* 0x0000000b0e107220 */ /* 0x000fd00000400000 */
[----:B------:R-:W-:Y:S05]  /*2b70*/  @!P3 BRA `(.L_x_27) ;  /* 0x000000a00000b947 */ /* 0x000fea0003800000 */
[C---:B------:R-:W-:Y:S01]  /*2b80*/  FMUL R0, R18.reuse, 2.8853900432586669922 ;  /* 0x4038aa3b12007820 */ /* 0x040fe20000400000 */
[----:B------:R-:W-:Y:S02]  /*2b90*/  MOV R14, 0x3f800000 ;  /* 0x3f800000000e7802 */ /* 0x000fe40000000f00 */
[----:B------:R-:W-:-:S03]  /*2ba0*/  FSETP.GE.AND P3, PT, R18, 9.010913848876953125, PT ;  /* 0x41102cb41200780b */ /* 0x000fc60003f66000 */
[----:B------:R-:W0:Y:S02]  /*2bb0*/  MUFU.EX2 R0, R0 ;  /* 0x0000000000007308 */ /* 0x000e240000000800 */
[----:B0-----:R-:W-:-:S06]  /*2bc0*/  FADD R15, R0, 1 ;  /* 0x3f800000000f7421 */ /* 0x001fcc0000000000 */
[----:B------:R-:W0:Y:S02]  /*2bd0*/  MUFU.RCP R15, R15 ;  /* 0x0000000f000f7308 */ /* 0x000e240000001000 */
[----:B0-----:R-:W-:-:S05]  /*2be0*/  FFMA.FTZ R14, R15, -2, R14 ;  /* 0xc00000000f0e7823 */ /* 0x001fca000001000e */
[----:B------:R-:W-:-:S04]  /*2bf0*/  FSEL R14, R14, 1, !P3 ;  /* 0x3f8000000e0e7808 */ /* 0x000fc80005800000 */
[----:B------:R-:W-:Y:S01]  /*2c00*/  LOP3.LUT R14, R14, 0x80000000, R21, 0xf8, !PT ;  /* 0x800000000e0e7812 */ /* 0x000fe200078ef815 */
[----:B------:R-:W-:Y:S05]  /*2c10*/  BRA `(.L_x_28) ;  /* 0x0000007000007947 */ /* 0x000fea0003800000 */
.L_x_27:
[----:B------:R-:W-:Y:S01]  /*2c20*/  IMAD.MOV.U32 R0, RZ, RZ, 0x3c80f082 ;  /* 0x3c80f082ff007424 */ /* 0x000fe200078e00ff */
[----:B------:R-:W-:-:S04]  /*2c30*/  FMUL R15, R21, R21 ;  /* 0x00000015150f7220 */ /* 0x000fc80000400000 */
[----:B------:R-:W-:-:S04]  /*2c40*/  FFMA.FTZ R0, R15, R0, -0.052303962409496307373 ;  /* 0xbd563cae0f007423 */ /* 0x000fc80000010000 */
[----:B------:R-:W-:-:S04]  /*2c50*/  FFMA.FTZ R0, R15, R0, 0.1331529766321182251 ;  /* 0x3e0859410f007423 */ /* 0x000fc80000010000 */
[----:B------:R-:W-:-:S04]  /*2c60*/  FFMA.FTZ R0, R15, R0, -0.33332768082618713379 ;  /* 0xbeaaa9ed0f007423 */ /* 0x000fc80000010000 */
[----:B------:R-:W-:-:S04]  /*2c70*/  FFMA.FTZ R0, R15, R0, RZ ;  /* 0x000000000f007223 */ /* 0x000fc800000100ff */
[----:B------:R-:W-:Y:S02]  /*2c80*/  FFMA.FTZ R14, R21, R0, R21 ;  /* 0x00000000150e7223 */ /* 0x000fe40000010015 */
.L_x_28:
[----:B------:R-:W-:Y:S05]  /*2c90*/  BSYNC B0 ;  /* 0x0000000000007941 */ /* 0x000fea0003800000 */
.L_x_26:
[----:B------:R-:W-:Y:S01]  /*2ca0*/  FMUL R20, R17, 0.79788458347320556641 ;  /* 0x3f4c422a11147820 */ /* 0x000fe20000400000 */
[----:B------:R-:W-:Y:S01]  /*2cb0*/  BSSY B0, `(.L_x_29) ;  /* 0x0000018000007945 */ /* 0x000fe20003800000 */
[----:B------:R-:W-:Y:S01]  /*2cc0*/  FMUL R19, R19, R4 ;  /* 0x0000000413137220 */ /* 0x000fe20000400000 */
[----:B------:R-:W-:Y:S01]  /*2cd0*/  FFMA R17, R16, 0.044714998453855514526, R11 ;  /* 0x3d37271310117823 */ /* 0x000fe2000000000b */
        /* <DEDUP_REMOVED lines=14> */
.L_x_30:
[----:B------:R-:W-:Y:S01]  /*2dc0*/  IMAD.MOV.U32 R0, RZ, RZ, 0x3c80f082 ;  /* 0x3c80f082ff007424 */ /* 0x000fe200078e00ff */
[----:B------:R-:W-:-:S04]  /*2dd0*/  FMUL R15, R20, R20 ;  /* 0x00000014140f7220 */ /* 0x000fc80000400000 */
[----:B------:R-:W-:-:S04]  /*2de0*/  FFMA.FTZ R0, R15, R0, -0.052303962409496307373 ;  /* 0xbd563cae0f007423 */ /* 0x000fc80000010000 */
[----:B------:R-:W-:-:S04]  /*2df0*/  FFMA.FTZ R0, R15, R0, 0.1331529766321182251 ;  /* 0x3e0859410f007423 */ /* 0x000fc80000010000 */
[----:B------:R-:W-:-:S04]  /*2e00*/  FFMA.FTZ R0, R15, R0, -0.33332768082618713379 ;  /* 0xbeaaa9ed0f007423 */ /* 0x000fc80000010000 */
[----:B------:R-:W-:-:S04]  /*2e10*/  FFMA.FTZ R0, R15, R0, RZ ;  /* 0x000000000f007223 */ /* 0x000fc800000100ff */
[----:B------:R-:W-:Y:S02]  /*2e20*/  FFMA.FTZ R15, R20, R0, R20 ;  /* 0x00000000140f7223 */ /* 0x000fe40000010014 */
.L_x_31:
[----:B------:R-:W-:Y:S05]  /*2e30*/  BSYNC B0 ;  /* 0x0000000000007941 */ /* 0x000fea0003800000 */
.L_x_29:
        /* <DEDUP_REMOVED lines=18> */
.L_x_33:
[----:B------:R-:W-:Y:S01]  /*2f60*/  MOV R0, 0x3c80f082 ;  /* 0x3c80f08200007802 */ /* 0x000fe20000000f00 */
[----:B------:R-:W-:-:S04]  /*2f70*/  FMUL R17, R21, R21 ;  /* 0x0000001515117220 */ /* 0x000fc80000400000 */
[----:B------:R-:W-:-:S04]  /*2f80*/  FFMA.FTZ R0, R17, R0, -0.052303962409496307373 ;  /* 0xbd563cae11007423 */ /* 0x000fc80000010000 */
[----:B------:R-:W-:-:S04]  /*2f90*/  FFMA.FTZ R0, R17, R0, 0.1331529766321182251 ;  /* 0x3e08594111007423 */ /* 0x000fc80000010000 */
[----:B------:R-:W-:-:S04]  /*2fa0*/  FFMA.FTZ R0, R17, R0, -0.33332768082618713379 ;  /* 0xbeaaa9ed11007423 */ /* 0x000fc80000010000 */
[----:B------:R-:W-:-:S04]  /*2fb0*/  FFMA.FTZ R0, R17, R0, RZ ;  /* 0x0000000011007223 */ /* 0x000fc800000100ff */
[----:B------:R-:W-:Y:S02]  /*2fc0*/  FFMA.FTZ R17, R21, R0, R21 ;  /* 0x0000000015117223 */ /* 0x000fe40000010015 */
.L_x_34:
[----:B------:R-:W-:Y:S05]  /*2fd0*/  BSYNC B0 ;  /* 0x0000000000007941 */ /* 0x000fea0003800000 */
.L_x_32:
        /* <DEDUP_REMOVED lines=18> */
.L_x_36:
[----:B------:R-:W-:Y:S01]  /*3100*/  IMAD.MOV.U32 R0, RZ, RZ, 0x3c80f082 ;  /* 0x3c80f082ff007424 */ /* 0x000fe200078e00ff */
[----:B------:R-:W-:-:S04]  /*3110*/  FMUL R19, R25, R25 ;  /* 0x0000001919137220 */ /* 0x000fc80000400000 */
[----:B------:R-:W-:-:S04]  /*3120*/  FFMA.FTZ R0, R19, R0, -0.052303962409496307373 ;  /* 0xbd563cae13007423 */ /* 0x000fc80000010000 */
[----:B------:R-:W-:-:S04]  /*3130*/  FFMA.FTZ R0, R19, R0, 0.1331529766321182251 ;  /* 0x3e08594113007423 */ /* 0x000fc80000010000 */
[----:B------:R-:W-:-:S04]  /*3140*/  FFMA.FTZ R0, R19, R0, -0.33332768082618713379 ;  /* 0xbeaaa9ed13007423 */ /* 0x000fc80000010000 */
[----:B------:R-:W-:-:S04]  /*3150*/  FFMA.FTZ R0, R19, R0, RZ ;  /* 0x0000000013007223 */ /* 0x000fc800000100ff */
[----:B------:R-:W-:Y:S02]  /*3160*/  FFMA.FTZ R16, R25, R0, R25 ;  /* 0x0000000019107223 */ /* 0x000fe40000010019 */
.L_x_37:
[----:B------:R-:W-:Y:S05]  /*3170*/  BSYNC B0 ;  /* 0x0000000000007941 */ /* 0x000fea0003800000 */
.L_x_35:
        /* <DEDUP_REMOVED lines=17> */
.L_x_39:
[----:B------:R-:W-:Y:S01]  /*3290*/  IMAD.MOV.U32 R0, RZ, RZ, 0x3c80f082 ;  /* 0x3c80f082ff007424 */ /* 0x000fe200078e00ff */
[----:B------:R-:W-:-:S04]  /*32a0*/  FMUL R19, R25, R25 ;  /* 0x0000001919137220 */ /* 0x000fc80000400000 */
[----:B------:R-:W-:-:S04]  /*32b0*/  FFMA.FTZ R0, R19, R0, -0.052303962409496307373 ;  /* 0xbd563cae13007423 */ /* 0x000fc80000010000 */
[----:B------:R-:W-:-:S04]  /*32c0*/  FFMA.FTZ R0, R19, R0, 0.1331529766321182251 ;  /* 0x3e08594113007423 */ /* 0x000fc80000010000 */
[----:B------:R-:W-:-:S04]  /*32d0*/  FFMA.FTZ R0, R19, R0, -0.33332768082618713379 ;  /* 0xbeaaa9ed13007423 */ /* 0x000fc80000010000 */
[----:B------:R-:W-:-:S04]  /*32e0*/  FFMA.FTZ R0, R19, R0, RZ ;  /* 0x0000000013007223 */ /* 0x000fc800000100ff */
[----:B------:R-:W-:Y:S02]  /*32f0*/  FFMA.FTZ R18, R25, R0, R25 ;  /* 0x0000000019127223 */ /* 0x000fe40000010019 */
.L_x_40:
[----:B------:R-:W-:Y:S05]  /*3300*/  BSYNC B0 ;  /* 0x0000000000007941 */ /* 0x000fea0003800000 */
.L_x_38:
[----:B------:R-:W-:Y:S01]  /*3310*/  FMUL R24, R21, 0.79788458347320556641 ;  /* 0x3f4c422a15187820 */ /* 0x000fe20000400000 */
[----:B------:R-:W-:Y:S01]  /*3320*/  BSSY B0, `(.L_x_41) ;  /* 0x0000016000007945 */ /* 0x000fe20003800000 */
[----:B------:R-:W-:Y:S02]  /*3330*/  FFMA R21, R20, 0.044714998453855514526, R7 ;  /* 0x3d37271314157823 */ /* 0x000fe40000000007 */
[----:B------:R-:W-:-:S05]  /*3340*/  FADD.FTZ R25, |R24|, -RZ ;  /* 0x800000ff18197221 */ /* 0x000fca0000010200 */
[----:B------:R-:W-:-:S13]  /*3350*/  FSETP.GE.AND P3, PT, R25, 0.60000002384185791016, PT ;  /* 0x3f19999a1900780b */ /* 0x000fda0003f66000 */
        /* <DEDUP_REMOVED lines=11> */
.L_x_42:
[----:B------:R-:W-:Y:S01]  /*3410*/  IMAD.MOV.U32 R0, RZ, RZ, 0x3c80f082 ;  /* 0x3c80f082ff007424 */ /* 0x000fe200078e00ff */
[----:B------:R-:W-:-:S04]  /*3420*/  FMUL R19, R24, R24 ;  /* 0x0000001818137220 */ /* 0x000fc80000400000 */
[----:B------:R-:W-:-:S04]  /*3430*/  FFMA.FTZ R0, R19, R0, -0.052303962409496307373 ;  /* 0xbd563cae13007423 */ /* 0x000fc80000010000 */
[----:B------:R-:W-:-:S04]  /*3440*/  FFMA.FTZ R0, R19, R0, 0.1331529766321182251 ;  /* 0x3e08594113007423 */ /* 0x000fc80000010000 */
[----:B------:R-:W-:-:S04]  /*3450*/  FFMA.FTZ R0, R19, R0, -0.33332768082618713379 ;  /* 0xbeaaa9ed13007423 */ /* 0x000fc80000010000 */
[----:B------:R-:W-:-:S04]  /*3460*/  FFMA.FTZ R0, R19, R0, RZ ;  /* 0x0000000013007223 */ /* 0x000fc800000100ff */
[----:B------:R-:W-:Y:S02]  /*3470*/  FFMA.FTZ R19, R24, R0, R24 ;  /* 0x0000000018137223 */ /* 0x000fe40000010018 */
.L_x_43:
[----:B------:R-:W-:Y:S05]  /*3480*/  BSYNC B0 ;  /* 0x0000000000007941 */ /* 0x000fea0003800000 */
.L_x_41:
[----:B------:R-:W-:Y:S01]  /*3490*/  FMUL R27, R21, 0.79788458347320556641 ;  /* 0x3f4c422a151b7820 */ /* 0x000fe20000400000 */
[----:B------:R-:W-:Y:S01]  /*34a0*/  BSSY B0, `(.L_x_44) ;  /* 0x000001e000007945 */ /* 0x000fe20003800000 */
[----:B------:R-:W-:Y:S01]  /*34b0*/  FMUL R20, R11, 0.5 ;  /* 0x3f0000000b147820 */ /* 0x000fe20000400000 */
[----:B------:R-:W-:Y:S01]  /*34c0*/  FMUL R8, R8, 0.5 ;  /* 0x3f00000008087820 */ /* 0x000fe20000400000 */
[----:B------:R-:W-:Y:S01]  /*34d0*/  FADD.FTZ R26, |R27|, -RZ ;  /* 0x800000ff1b1a7221 */ /* 0x000fe20000010200 */
[----:B------:R-:W-:Y:S01]  /*34e0*/  FMUL R9, R9, 0.5 ;  /* 0x3f00000009097820 */ /* 0x000fe20000400000 */
[----:B------:R-:W-:Y:S01]  /*34f0*/  FMUL R10, R10, 0.5 ;  /* 0x3f0000000a0a7820 */ /* 0x000fe20000400000 */
[----:B------:R-:W-:Y:S01]  /*3500*/  FMUL R4, R4, 0.5 ;  /* 0x3f00000004047820 */ /* 0x000fe20000400000 */
[----:B------:R-:W-:Y:S01]  /*3510*/  FMUL R21, R5, 0.5 ;  /* 0x3f00000005157820 */ /* 0x000fe20000400000 */
[----:B------:R-:W-:Y:S01]  /*3520*/  FSETP.GE.AND P3, PT, R26, 0.60000002384185791016, PT ;  /* 0x3f19999a1a00780b */ /* 0x000fe20003f66000 */
[----:B------:R-:W-:Y:S01]  /*3530*/  FMUL R24, R6, 0.5 ;  /* 0x3f00000006187820 */ /* 0x000fe20000400000 */
[----:B------:R-:W-:Y:S01]  /*3540*/  FMUL R25, R7, 0.5 ;  /* 0x3f00000007197820 */ /* 0x000fe20000400000 */
[----:B------:R-:W-:-:S10]  /*3550*/  SHF.R.S32.HI R11, RZ, 0x1f, R12 ;  /* 0x0000001fff0b7819 */ /* 0x000fd4000001140c */
        /* <DEDUP_REMOVED lines=11> */
.L_x_45:
[----:B------:R-:W-:Y:S01]  /*3610*/  IMAD.MOV.U32 R0, RZ, RZ, 0x3c80f082 ;  /* 0x3c80f082ff007424 */ /* 0x000fe200078e00ff */
[----:B------:R-:W-:-:S04]  /*3620*/  FMUL R5, R27, R27 ;  /* 0x0000001b1b057220 */ /* 0x000fc80000400000 */
[----:B------:R-:W-:-:S04]  /*3630*/  FFMA.FTZ R0, R5, R0, -0.052303962409496307373 ;  /* 0xbd563cae05007423 */ /* 0x000fc80000010000 */
[----:B------:R-:W-:-:S04]  /*3640*/  FFMA.FTZ R0, R5, R0, 0.1331529766321182251 ;  /* 0x3e08594105007423 */ /* 0x000fc80000010000 */
[----:B------:R-:W-:-:S04]  /*3650*/  FFMA.FTZ R0, R5, R0, -0.33332768082618713379 ;  /* 0xbeaaa9ed05007423 */ /* 0x000fc80000010000 */
[----:B------:R-:W-:-:S04]  /*3660*/  FFMA.FTZ R0, R5, R0, RZ ;  /* 0x0000000005007223 */ /* 0x000fc800000100ff */
[----:B------:R-:W-:Y:S02]  /*3670*/  FFMA.FTZ R0, R0, R27, R27 ;  /* 0x0000001b00007223 */ /* 0x000fe4000001001b */
.L_x_46:
[----:B------:R-:W-:Y:S05]  /*3680*/  BSYNC B0 ;  /* 0x0000000000007941 */ /* 0x000fea0003800000 */
.L_x_44:
[----:B------:R-:W-:Y:S01]  /*3690*/  FADD R17, R17, 1 ;  /* 0x3f80000011117421 */ /* 0x000fe20000000000 */
[----:B------:R-:W-:Y:S01]  /*36a0*/  FADD R15, R15, 1 ;  /* 0x3f8000000f0f7421 */ /* 0x000fe20000000000 */
[----:B------:R-:W-:Y:S01]  /*36b0*/  FADD R14, R14, 1 ;  /* 0x3f8000000e0e7421 */ /* 0x000fe20000000000 */
[----:B------:R-:W-:Y:S01]  /*36c0*/  FADD R18, R18, 1 ;  /* 0x3f80000012127421 */ /* 0x000fe20000000000 */
[----:B------:R-:W-:Y:S01]  /*36d0*/  FMUL R17, R17, R20 ;  /* 0x0000001411117220 */ /* 0x000fe20000400000 */
[----:B------:R-:W-:Y:S01]  /*36e0*/  FMUL R15, R15, R10 ;  /* 0x0000000a0f0f7220 */ /* 0x000fe20000400000 */
[----:B------:R-:W-:Y:S01]  /*36f0*/  FMUL R5, R14, R9 ;  /* 0x000000090e057220 */ /* 0x000fe20000400000 */
[----:B------:R-:W-:Y:S01]  /*3700*/  FADD R0, R0, 1 ;  /* 0x3f80000000007421 */ /* 0x000fe20000000000 */
[C---:B------:R-:W-:Y:S01]  /*3710*/  FMUL R17, R2.reuse, R17 ;  /* 0x0000001102117220 */ /* 0x040fe20000400000 */
[C---:B------:R-:W-:Y:S01]  /*3720*/  FMUL R15, R2.reuse, R15 ;  /* 0x0000000f020f7220 */ /* 0x040fe20000400000 */
[----:B------:R-:W-:Y:S01]  /*3730*/  FMUL R6, R2, R5 ;  /* 0x0000000502067220 */ /* 0x000fe20000400000 */
[----:B------:R-:W-:Y:S01]  /*3740*/  FMUL R5, R18, R21 ;  /* 0x0000001512057220 */ /* 0x000fe20000400000 */
[----:B------:R-:W-:Y:S01]  /*3750*/  FADD R19, R19, 1 ;  /* 0x3f80000013137421 */ /* 0x000fe20000000000 */
[----:B------:R-:W-:Y:S01]  /*3760*/  FADD R13, R13, 1 ;  /* 0x3f8000000d0d7421 */ /* 0x000fe20000000000 */
[----:B------:R-:W0:Y:S01]  /*3770*/  FRND R17, R17 ;  /* 0x0000001100117307 */ /* 0x000e220000201000 */
[----:B------:R-:W-:Y:S01]  /*3780*/  FMUL R7, R2, R5 ;  /* 0x0000000502077220 */ /* 0x000fe20000400000 */
[----:B------:R-:W-:Y:S01]  /*3790*/  FMUL R5, R0, R25 ;  /* 0x0000001900057220 */ /* 0x000fe20000400000 */
[----:B------:R-:W-:Y:S01]  /*37a0*/  FMUL R19, R19, R24 ;  /* 0x0000001813137220 */ /* 0x000fe20000400000 */
[----:B------:R-:W-:-:S02]  /*37b0*/  FMUL R13, R13, R8 ;  /* 0x000000080d0d7220 */ /* 0x000fc40000400000 */
[C---:B------:R-:W-:Y:S01]  /*37c0*/  FMUL R0, R2.reuse, R5 ;  /* 0x0000000502007220 */ /* 0x040fe20000400000 */
[----:B------:R-:W-:Y:S01]  /*37d0*/  FMUL R19, R2, R19 ;  /* 0x0000001302137220 */ /* 0x000fe20000400000 */
[----:B------:R-:W1:Y:S01]  /*37e0*/  FRND R15, R15 ;  /* 0x0000000f000f7307 */ /* 0x000e620000201000 */
[----:B------:R-:W-:Y:S01]  /*37f0*/  FADD R5, R16, 1 ;  /* 0x3f80000010057421 */ /* 0x000fe20000000000 */
[----:B------:R-:W-:-:S03]  /*3800*/  FMUL R13, R2, R13 ;  /* 0x0000000d020d7220 */ /* 0x000fc60000400000 */
[----:B------:R-:W-:-:S03]  /*3810*/  FMUL R5, R5, R4 ;  /* 0x0000000405057220 */ /* 0x000fc60000400000 */
[----:B------:R-:W2:Y:S01]  /*3820*/  FRND R6, R6 ;  /* 0x0000000600067307 */ /* 0x000ea20000201000 */
[C---:B0-----:R-:W-:Y:S01]  /*3830*/  FSETP.GT.AND P3, PT, R17.reuse, -127, PT ;  /* 0xc2fe00001100780b */ /* 0x041fe20003f64000 */
[----:B------:R-:W-:Y:S01]  /*3840*/  FMUL R5, R2, R5 ;  /* 0x0000000502057220 */ /* 0x000fe20000400000 */
[----:B------:R-:W-:Y:S02]  /*3850*/  FSETP.NAN.AND P5, PT, R17, R17, PT ;  /* 0x000000111100720b */ /* 0x000fe40003fa8000 */
[----:B-1----:R-:W-:-:S03]  /*3860*/  FSETP.GT.AND P4, PT, R15, -127, PT ;  /* 0xc2fe00000f00780b */ /* 0x002fc60003f84000 */
[----:B------:R-:W0:Y:S06]  /*3870*/  FRND R0, R0 ;  /* 0x0000000000007307 */ /* 0x000e2c0000201000 */
[----:B------:R-:W-:Y:S02]  /*3880*/  @!P3 FSEL R17, R17, -127, P5 ;  /* 0xc2fe00001111b808 */ /* 0x000fe40002800000 */
[----:B------:R-:W-:Y:S01]  /*3890*/  FSETP.NAN.AND P5, PT, R15, R15, PT ;  /* 0x0000000f0f00720b */ /* 0x000fe20003fa8000 */
[----:B------:R-:W-:Y:S01]  /*38a0*/  FRND R19, R19 ;  /* 0x0000001300137307 */ /* 0x000fe20000201000 */
[----:B--2---:R-:W-:-:S02]  /*38b0*/  FSETP.GT.AND P3, PT, R6, -127, PT ;  /* 0xc2fe00000600780b */ /* 0x004fc40003f64000 */
[----:B------:R-:W-:Y:S02]  /*38c0*/  @!P4 FSEL R15, R15, -127, P5 ;  /* 0xc2fe00000f0fc808 */ /* 0x000fe40002800000 */
[----:B------:R-:W-:-:S03]  /*38d0*/  FSETP.NAN.AND P5, PT, R6, R6, PT ;  /* 0x000000060600720b */ /* 0x000fc60003fa8000 */
[----:B------:R-:W1:Y:S01]  /*38e0*/  F2I.S16.TRUNC.NTZ R9, R17 ;  /* 0x0000001100097305 */ /* 0x000e62000020e900 */
[----:B------:R-:W-:Y:S02]  /*38f0*/  FSETP.GEU.AND P4, PT, R17, 127, PT ;  /* 0x42fe00001100780b */ /* 0x000fe40003f8e000 */
[----:B------:R-:W-:-:S03]  /*3900*/  FSETP.GEU.AND P6, PT, R15, 127, PT ;  /* 0x42fe00000f00780b */ /* 0x000fc60003fce000 */
[----:B------:R-:W-:Y:S02]  /*3910*/  @!P3 FSEL R6, R6, -127, P5 ;  /* 0xc2fe00000606b808 */ /* 0x000fe40002800000 */
[----:B------:R-:W2:Y:S01]  /*3920*/  F2I.S16.TRUNC.NTZ R10, R15 ;  /* 0x0000000f000a7305 */ /* 0x000ea2000020e900 */
[----:B------:R-:W-:Y:S02]  /*3930*/  FSETP.NAN.AND P5, PT, R17, R17, PT ;  /* 0x000000111100720b */ /* 0x000fe40003fa8000 */
[----:B0-----:R-:W-:-:S05]  /*3940*/  FSETP.GT.AND P3, PT, R0, -127, PT ;  /* 0xc2fe00000000780b */ /* 0x001fca0003f64000 */
[----:B------:R-:W0:Y:S01]  /*3950*/  F2I.S16.TRUNC.NTZ R4, R6 ;  /* 0x0000000600047305 */ /* 0x000e22000020e900 */
[----:B-1----:R-:W-:-:S04]  /*3960*/  LOP3.LUT R9, R9, 0xffff, RZ, 0xc0, !PT ;  /* 0x0000ffff09097812 */ /* 0x002fc800078ec0ff */
[----:B------:R-:W-:Y:S02]  /*3970*/  @P4 SEL R9, R9, 0x7f, P5 ;  /* 0x0000007f09094807 */ /* 0x000fe40002800000 */
[----:B------:R-:W-:Y:S01]  /*3980*/  FSETP.NAN.AND P4, PT, R15, R15, PT ;  /* 0x0000000f0f00720b */ /* 0x000fe20003f88000 */
[----:B------:R-:W1:Y:S01]  /*3990*/  FRND R7, R7 ;  /* 0x0000000700077307 */ /* 0x000e620000201000 */
[----:B--2---:R-:W-:Y:S02]  /*39a0*/  LOP3.LUT R10, R10, 0xffff, RZ, 0xc0, !PT ;  /* 0x0000ffff0a0a7812 */ /* 0x004fe400078ec0ff */
[----:B------:R-:W-:Y:S02]  /*39b0*/  FSETP.GEU.AND P5, PT, R6, 127, PT ;  /* 0x42fe00000600780b */ /* 0x000fe40003fae000 */
[----:B------:R-:W-:Y:S02]  /*39c0*/  @P6 SEL R10, R10, 0x7f, P4 ;  /* 0x0000007f0a0a6807 */ /* 0x000fe40002000000 */
[----:B------:R-:W-:Y:S01]  /*39d0*/  FSETP.NAN.AND P6, PT, R0, R0, PT ;  /* 0x000000000000720b */ /* 0x000fe20003fc8000 */
[----:B------:R-:W2:Y:S01]  /*39e0*/  FRND R5, R5 ;  /* 0x0000000500057307 */ /* 0x000ea20000201000 */
[----:B------:R-:W-:-:S02]  /*39f0*/  FSETP.GT.AND P4, PT, R19, -127, PT ;  /* 0xc2fe00001300780b */ /* 0x000fc40003f84000 */
[----:B------:R-:W-:Y:S02]  /*3a00*/  @!P3 FSEL R0, R0, -127, P6 ;  /* 0xc2fe00000000b808 */ /* 0x000fe40003000000 */
[----:B------:R-:W-:Y:S02]  /*3a10*/  FSETP.NAN.AND P3, PT, R6, R6, PT ;  /* 0x000000060600720b */ /* 0x000fe40003f68000 */
[----:B0-----:R-:W-:Y:S01]  /*3a20*/  LOP3.LUT R4, R4, 0xffff, RZ, 0xc0, !PT ;  /* 0x0000ffff04047812 */ /* 0x001fe200078ec0ff */
[----:B------:R-:W0:Y:S01]  /*3a30*/  FRND R13, R13 ;  /* 0x0000000d000d7307 */ /* 0x000e220000201000 */
[----:B------:R-:W-:Y:S02]  /*3a40*/  FSETP.NAN.AND P6, PT, R19, R19, PT ;  /* 0x000000131300720b */ /* 0x000fe40003fc8000 */
[----:B------:R-:W-:Y:S02]  /*3a50*/  @P5 SEL R4, R4, 0x7f, P3 ;  /* 0x0000007f04045807 */ /* 0x000fe40001800000 */
[----:B-1----:R-:W-:-:S02]  /*3a60*/  FSETP.GT.AND P3, PT, R7, -127, PT ;  /* 0xc2fe00000700780b */ /* 0x002fc40003f64000 */
[----:B------:R-:W-:Y:S01]  /*3a70*/  @!P4 FSEL R19, R19, -127, P6 ;  /* 0xc2fe00001313c808 */ /* 0x000fe20003000000 */
[----:B------:R-:W1:Y:S01]  /*3a80*/  F2I.S16.TRUNC.NTZ R14, R0 ;  /* 0x00000000000e7305 */ /* 0x000e62000020e900 */
[----:B--2---:R-:W-:Y:S02]  /*3a90*/  FSETP.GT.AND P5, PT, R5, -127, PT ;  /* 0xc2fe00000500780b */ /* 0x004fe40003fa4000 */
[----:B------:R-:W-:Y:S02]  /*3aa0*/  FSETP.NAN.AND P6, PT, R7, R7, PT ;  /* 0x000000070700720b */ /* 0x000fe40003fc8000 */
[----:B------:R-:W-:Y:S02]  /*3ab0*/  PRMT R9, R10, 0x3340, R9 ;  /* 0x000033400a097816 */ /* 0x000fe40000000009 */
[----:B0-----:R-:W-:Y:S01]  /*3ac0*/  FSETP.GT.AND P4, PT, R13, -127, PT ;  /* 0xc2fe00000d00780b */ /* 0x001fe20003f84000 */
[----:B------:R-:W0:Y:S02]  /*3ad0*/  F2I.S16.TRUNC.NTZ R15, R19 ;  /* 0x00000013000f7305 */ /* 0x000e24000020e900 */
[----:B------:R-:W-:-:S02]  /*3ae0*/  @!P3 FSEL R7, R7, -127, P6 ;  /* 0xc2fe00000707b808 */ /* 0x000fc40003000000 */
[C---:B------:R-:W-:Y:S02]  /*3af0*/  FSETP.NAN.AND P6, PT, R5.reuse, R5, PT ;  /* 0x000000050500720b */ /* 0x040fe40003fc8000 */
[C---:B------:R-:W-:Y:S02]  /*3b00*/  FSETP.GEU.AND P3, PT, R0.reuse, 127, PT ;  /* 0x42fe00000000780b */ /* 0x040fe40003f6e000 */
[----:B------:R-:W-:Y:S01]  /*3b10*/  @!P5 FSEL R5, R5, -127, P6 ;  /* 0xc2fe00000505d808 */ /* 0x000fe20003000000 */
[----:B------:R-:W2:Y:S01]  /*3b20*/  F2I.S16.TRUNC.NTZ R6, R7 ;  /* 0x0000000700067305 */ /* 0x000ea2000020e900 */
[C---:B------:R-:W-:Y:S02]  /*3b30*/  FSETP.NAN.AND P6, PT, R13.reuse, R13, PT ;  /* 0x0000000d0d00720b */ /* 0x040fe40003fc8000 */
[----:B------:R-:W-:Y:S02]  /*3b40*/  FSETP.NAN.AND P5, PT, R0, R0, PT ;  /* 0x000000000000720b */ /* 0x000fe40003fa8000 */
[----:B------:R-:W-:-:S02]  /*3b50*/  @!P4 FSEL R13, R13, -127, P6 ;  /* 0xc2fe00000d0dc808 */ /* 0x000fc40003000000 */
[C---:B------:R-:W-:Y:S01]  /*3b60*/  FSETP.GEU.AND P4, PT, R19.reuse, 127, PT ;  /* 0x42fe00001300780b */ /* 0x040fe20003f8e000 */
[----:B------:R-:W3:Y:S01]  /*3b70*/  F2I.S16.TRUNC.NTZ R8, R5 ;  /* 0x0000000500087305 */ /* 0x000ee2000020e900 */
[----:B-1----:R-:W-:Y:S02]  /*3b80*/  LOP3.LUT R14, R14, 0xffff, RZ, 0xc0, !PT ;  /* 0x0000ffff0e0e7812 */ /* 0x002fe400078ec0ff */
[----:B------:R-:W-:Y:S02]  /*3b90*/  FSETP.NAN.AND P6, PT, R19, R19, PT ;  /* 0x000000131300720b */ /* 0x000fe40003fc8000 */
[----:B------:R-:W-:Y:S02]  /*3ba0*/  @P3 SEL R14, R14, 0x7f, P5 ;  /* 0x0000007f0e0e3807 */ /* 0x000fe40002800000 */
[----:B------:R-:W-:Y:S01]  /*3bb0*/  FSETP.GEU.AND P5, PT, R7, 127, PT ;  /* 0x42fe00000700780b */ /* 0x000fe20003fae000 */
[----:B------:R-:W1:Y:S01]  /*3bc0*/  F2I.S16.TRUNC.NTZ R0, R13 ;  /* 0x0000000d00007305 */ /* 0x000e62000020e900 */
[----:B0-----:R-:W-:-:S02]  /*3bd0*/  LOP3.LUT R15, R15, 0xffff, RZ, 0xc0, !PT ;  /* 0x0000ffff0f0f7812 */ /* 0x001fc400078ec0ff */
[----:B------:R-:W-:Y:S02]  /*3be0*/  FSETP.GEU.AND P3, PT, R5, 127, PT ;  /* 0x42fe00000500780b */ /* 0x000fe40003f6e000 */
[----:B------:R-:W-:Y:S02]  /*3bf0*/  @P4 SEL R15, R15, 0x7f, P6 ;  /* 0x0000007f0f0f4807 */ /* 0x000fe40003000000 */
[----:B------:R-:W-:Y:S02]  /*3c00*/  FSETP.GEU.AND P4, PT, R13, 127, PT ;  /* 0x42fe00000d00780b */ /* 0x000fe40003f8e000 */
[----:B------:R-:W-:Y:S02]  /*3c10*/  FSETP.NAN.AND P6, PT, R7, R7, PT ;  /* 0x000000070700720b */ /* 0x000fe40003fc8000 */
[----:B--2---:R-:W-:Y:S02]  /*3c20*/  LOP3.LUT R6, R6, 0xffff, RZ, 0xc0, !PT ;  /* 0x0000ffff06067812 */ /* 0x004fe400078ec0ff */
[----:B---3--:R-:W-:-:S02]  /*3c30*/  LOP3.LUT R7, R8, 0xffff, RZ, 0xc0, !PT ;  /* 0x0000ffff08077812 */ /* 0x008fc400078ec0ff */
[----:B------:R-:W-:Y:S02]  /*3c40*/  @P5 SEL R6, R6, 0x7f, P6 ;  /* 0x0000007f06065807 */ /* 0x000fe40003000000 */
[----:B------:R-:W-:Y:S02]  /*3c50*/  FSETP.NAN.AND P6, PT, R5, R5, PT ;  /* 0x000000050500720b */ /* 0x000fe40003fc8000 */
[----:B------:R-:W-:Y:S02]  /*3c60*/  FSETP.NAN.AND P5, PT, R13, R13, PT ;  /* 0x0000000d0d00720b */ /* 0x000fe40003fa8000 */
[----:B-1----:R-:W-:Y:S02]  /*3c70*/  LOP3.LUT R5, R0, 0xffff, RZ, 0xc0, !PT ;  /* 0x0000ffff00057812 */ /* 0x002fe400078ec0ff */
[----:B------:R-:W-:Y:S02]  /*3c80*/  @P3 SEL R7, R7, 0x7f, P6 ;  /* 0x0000007f07073807 */ /* 0x000fe40003000000 */
[----:B------:R-:W-:-:S02]  /*3c90*/  @P4 SEL R5, R5, 0x7f, P5 ;  /* 0x0000007f05054807 */ /* 0x000fc40002800000 */
[----:B------:R-:W-:Y:S02]  /*3ca0*/  PRMT R14, R15, 0x3340, R14 ;  /* 0x000033400f0e7816 */ /* 0x000fe4000000000e */
[----:B------:R-:W-:Y:S02]  /*3cb0*/  PRMT R7, R7, 0x3340, R6 ;  /* 0x0000334007077816 */ /* 0x000fe40000000006 */
[----:B------:R-:W-:Y:S02]  /*3cc0*/  IADD3 R12, P3, R12, c[0x0][0x1a0], RZ ;  /* 0x000068000c0c7a10 */ /* 0x000fe40007f7e0ff */
[----:B------:R-:W-:Y:S02]  /*3cd0*/  PRMT R4, R5, 0x3340, R4 ;  /* 0x0000334005047816 */ /* 0x000fe40000000004 */
[----:B------:R-:W-:Y:S02]  /*3ce0*/  PRMT R5, R7, 0x5410, R14 ;  /* 0x0000541007057816 */ /* 0x000fe4000000000e */
[----:B------:R-:W-:-:S02]  /*3cf0*/  IADD3.X R13, R11, c[0x0][0x1a4], RZ, P3, !PT ;  /* 0x000069000b0d7a10 */ /* 0x000fc40001ffe4ff */
[----:B------:R-:W-:-:S05]  /*3d00*/  PRMT R4, R4, 0x5410, R9 ;  /* 0x0000541004047816 */ /* 0x000fca0000000009 */
[----:B------:R0:W-:Y:S01]  /*3d10*/  @P1 STG.E.64 [R12.64], R4 ;  /* 0x000000040c001986 */ /* 0x0001e2000c101b06 */
[----:B------:R-:W-:Y:S05]  /*3d20*/  @!P0 EXIT ;  /* 0x000000000000894d */ /* 0x000fea0003800000 */
[----:B------:R-:W-:Y:S01]  /*3d30*/  PLOP3.LUT P0, PT, PT, PT, PT, 0x8, 0x0 ;  /* 0x000000000000781c */ /* 0x000fe20003f0e170 */
[----:B------:R-:W-:Y:S01]  /*3d40*/  UMOV UR4, 0x2000 ;  /* 0x0000200000047882 */ /* 0x000fe20000000000 */
[----:B------:R-:W-:Y:S05]  /*3d50*/  BRA `(.L_x_47) ;  /* 0xffffeaf000007947 */ /* 0x000fea000383ffff */
.L_x_48:
[----:B------:R-:W-:-:S00]  /*3d60*/  BRA `(.L_x_48) ;  /* 0xfffffff000007947 */ /* 0x000fc0000383ffff */
[----:B------:R-:W-:-:S00]  /*3d70*/  NOP ;  /* 0x0000000000007918 */ /* 0x000fc00000000000 */
        /* <DEDUP_REMOVED lines=8> */
.L_x_49:


//--------------------- .nv.global.init           --------------------------
	.section	.nv.global.init,"aw",@progbits
.nv.global.init:
	.type		_$_str,@object
	.size		_$_str,(.L_0 - _$_str)
_$_str:
        /*0000*/ 	.byte	0x5f, 0x5f, 0x43, 0x55, 0x44, 0x41, 0x5f, 0x46, 0x54, 0x5a, 0x00
.L_0:


//--------------------- .nv.shared.triton_red_fused__to_copy_add_amax_amin_clamp_gelu_mul_reciprocal_17 --------------------------
	.section	.nv.shared.triton_red_fused__to_copy_add_amax_amin_clamp_gelu_mul_reciprocal_17,"aw",@nobits
	.sectionflags	@""
	.align	16
